//
// Generated by NVIDIA NVVM Compiler
//
// Compiler Build ID: CL-36424714
// Cuda compilation tools, release 13.0, V13.0.88
// Based on NVVM 20.0.0
//

.version 9.0
.target sm_100
.address_size 64

	// .globl	_Z11find_valuesPiS_S_PS_iiS_

.visible .entry _Z11find_valuesPiS_S_PS_iiS_(
	.param .u64 .ptr .align 1 _Z11find_valuesPiS_S_PS_iiS__param_0,
	.param .u64 .ptr .align 1 _Z11find_valuesPiS_S_PS_iiS__param_1,
	.param .u64 .ptr .align 1 _Z11find_valuesPiS_S_PS_iiS__param_2,
	.param .u64 .ptr .align 1 _Z11find_valuesPiS_S_PS_iiS__param_3,
	.param .u32 _Z11find_valuesPiS_S_PS_iiS__param_4,
	.param .u32 _Z11find_valuesPiS_S_PS_iiS__param_5,
	.param .u64 .ptr .align 1 _Z11find_valuesPiS_S_PS_iiS__param_6
)
{
	.reg .pred 	%p<4>;
	.reg .b32 	%r<22>;
	.reg .b64 	%rd<22>;

	ld.param.u64 	%rd2, [_Z11find_valuesPiS_S_PS_iiS__param_0];
	ld.param.u64 	%rd3, [_Z11find_valuesPiS_S_PS_iiS__param_1];
	ld.param.u64 	%rd4, [_Z11find_valuesPiS_S_PS_iiS__param_2];
	ld.param.u64 	%rd5, [_Z11find_valuesPiS_S_PS_iiS__param_3];
	ld.param.u32 	%r5, [_Z11find_valuesPiS_S_PS_iiS__param_4];
	ld.param.u32 	%r3, [_Z11find_valuesPiS_S_PS_iiS__param_5];
	ld.param.u64 	%rd6, [_Z11find_valuesPiS_S_PS_iiS__param_6];
	cvta.to.global.u64 	%rd1, %rd6;
	cvta.to.global.u64 	%rd7, %rd5;
	mov.u32 	%r6, %nctaid.x;
	mov.u32 	%r7, %ntid.x;
	mov.u32 	%r8, %ntid.y;
	mov.u32 	%r9, %ctaid.y;
	mov.u32 	%r10, %tid.y;
	mad.lo.s32 	%r11, %r8, %r9, %r10;
	mov.u32 	%r12, %ctaid.x;
	mov.u32 	%r13, %tid.x;
	mad.lo.s32 	%r14, %r11, %r6, %r12;
	mad.lo.s32 	%r15, %r14, %r7, %r13;
	div.u32 	%r1, %r15, %r3;
	rem.u32 	%r2, %r15, %r5;
	mul.wide.s32 	%rd8, %r1, 8;
	add.s64 	%rd9, %rd7, %rd8;
	ld.global.u64 	%rd10, [%rd9];
	mul.wide.s32 	%rd11, %r2, 4;
	add.s64 	%rd12, %rd10, %rd11;
	ld.u32 	%r4, [%rd12];
	setp.eq.s32 	%p1, %r4, 2;
	@%p1 bra 	$L__BB0_5;
	setp.eq.s32 	%p2, %r4, 1;
	@%p2 bra 	$L__BB0_4;
	setp.ne.s32 	%p3, %r4, 0;
	@%p3 bra 	$L__BB0_6;
	cvta.to.global.u64 	%rd19, %rd2;
	atom.global.add.u32 	%r20, [%rd1], 1;
	mad.lo.s32 	%r21, %r1, %r3, %r2;
	mul.wide.s32 	%rd20, %r20, 4;
	add.s64 	%rd21, %rd19, %rd20;
	st.global.u32 	[%rd21], %r21;
	bra.uni 	$L__BB0_6;
$L__BB0_4:
	cvta.to.global.u64 	%rd16, %rd3;
	atom.global.add.u32 	%r18, [%rd1], 1;
	mad.lo.s32 	%r19, %r1, %r3, %r2;
	mul.wide.s32 	%rd17, %r18, 4;
	add.s64 	%rd18, %rd16, %rd17;
	st.global.u32 	[%rd18], %r19;
	bra.uni 	$L__BB0_6;
$L__BB0_5:
	cvta.to.global.u64 	%rd13, %rd4;
	atom.global.add.u32 	%r16, [%rd1], 1;
	mad.lo.s32 	%r17, %r1, %r3, %r2;
	mul.wide.s32 	%rd14, %r16, 4;
	add.s64 	%rd15, %rd13, %rd14;
	st.global.u32 	[%rd15], %r17;
$L__BB0_6:
	ret;

}
	// .globl	_Z14collision_stepPPdS0_S_S_S_S_PbS1_S1_dd
.visible .entry _Z14collision_stepPPdS0_S_S_S_S_PbS1_S1_dd(
	.param .u64 .ptr .align 1 _Z14collision_stepPPdS0_S_S_S_S_PbS1_S1_dd_param_0,
	.param .u64 .ptr .align 1 _Z14collision_stepPPdS0_S_S_S_S_PbS1_S1_dd_param_1,
	.param .u64 .ptr .align 1 _Z14collision_stepPPdS0_S_S_S_S_PbS1_S1_dd_param_2,
	.param .u64 .ptr .align 1 _Z14collision_stepPPdS0_S_S_S_S_PbS1_S1_dd_param_3,
	.param .u64 .ptr .align 1 _Z14collision_stepPPdS0_S_S_S_S_PbS1_S1_dd_param_4,
	.param .u64 .ptr .align 1 _Z14collision_stepPPdS0_S_S_S_S_PbS1_S1_dd_param_5,
	.param .u64 .ptr .align 1 _Z14collision_stepPPdS0_S_S_S_S_PbS1_S1_dd_param_6,
	.param .u64 .ptr .align 1 _Z14collision_stepPPdS0_S_S_S_S_PbS1_S1_dd_param_7,
	.param .u64 .ptr .align 1 _Z14collision_stepPPdS0_S_S_S_S_PbS1_S1_dd_param_8,
	.param .f64 _Z14collision_stepPPdS0_S_S_S_S_PbS1_S1_dd_param_9,
	.param .f64 _Z14collision_stepPPdS0_S_S_S_S_PbS1_S1_dd_param_10
)
{
	.reg .pred 	%p<5>;
	.reg .b16 	%rs<5>;
	.reg .b32 	%r<11>;
	.reg .b64 	%rd<80>;
	.reg .b64 	%fd<198>;

	ld.param.u64 	%rd11, [_Z14collision_stepPPdS0_S_S_S_S_PbS1_S1_dd_param_0];
	ld.param.u64 	%rd12, [_Z14collision_stepPPdS0_S_S_S_S_PbS1_S1_dd_param_2];
	ld.param.u64 	%rd7, [_Z14collision_stepPPdS0_S_S_S_S_PbS1_S1_dd_param_3];
	ld.param.u64 	%rd8, [_Z14collision_stepPPdS0_S_S_S_S_PbS1_S1_dd_param_4];
	ld.param.u64 	%rd13, [_Z14collision_stepPPdS0_S_S_S_S_PbS1_S1_dd_param_6];
	ld.param.u64 	%rd10, [_Z14collision_stepPPdS0_S_S_S_S_PbS1_S1_dd_param_7];
	ld.param.f64 	%fd196, [_Z14collision_stepPPdS0_S_S_S_S_PbS1_S1_dd_param_9];
	ld.param.f64 	%fd7, [_Z14collision_stepPPdS0_S_S_S_S_PbS1_S1_dd_param_10];
	cvta.to.global.u64 	%rd14, %rd11;
	cvta.to.global.u64 	%rd15, %rd12;
	mov.u32 	%r2, %nctaid.x;
	mov.u32 	%r3, %ntid.x;
	mov.u32 	%r4, %ntid.y;
	mov.u32 	%r5, %ctaid.y;
	mov.u32 	%r6, %tid.y;
	mad.lo.s32 	%r7, %r4, %r5, %r6;
	mov.u32 	%r8, %ctaid.x;
	mov.u32 	%r9, %tid.x;
	mad.lo.s32 	%r10, %r7, %r2, %r8;
	mad.lo.s32 	%r1, %r10, %r3, %r9;
	cvt.u64.u32 	%rd16, %r1;
	mul.wide.u32 	%rd17, %r1, 8;
	add.s64 	%rd1, %rd15, %rd17;
	mov.b64 	%rd18, 0;
	st.global.u64 	[%rd1], %rd18;
	add.s64 	%rd2, %rd14, %rd17;
	cvta.to.global.u64 	%rd19, %rd13;
	ld.global.u64 	%rd20, [%rd2];
	ld.f64 	%fd8, [%rd20];
	add.f64 	%fd9, %fd8, 0d0000000000000000;
	st.global.f64 	[%rd1], %fd9;
	ld.global.u64 	%rd21, [%rd2];
	ld.f64 	%fd10, [%rd21+8];
	add.f64 	%fd11, %fd10, %fd9;
	st.global.f64 	[%rd1], %fd11;
	ld.global.u64 	%rd22, [%rd2];
	ld.f64 	%fd12, [%rd22+16];
	add.f64 	%fd13, %fd12, %fd11;
	st.global.f64 	[%rd1], %fd13;
	ld.global.u64 	%rd23, [%rd2];
	ld.f64 	%fd14, [%rd23+24];
	add.f64 	%fd15, %fd14, %fd13;
	st.global.f64 	[%rd1], %fd15;
	ld.global.u64 	%rd24, [%rd2];
	ld.f64 	%fd16, [%rd24+32];
	add.f64 	%fd17, %fd16, %fd15;
	st.global.f64 	[%rd1], %fd17;
	ld.global.u64 	%rd25, [%rd2];
	ld.f64 	%fd18, [%rd25+40];
	add.f64 	%fd19, %fd18, %fd17;
	st.global.f64 	[%rd1], %fd19;
	ld.global.u64 	%rd26, [%rd2];
	ld.f64 	%fd20, [%rd26+48];
	add.f64 	%fd21, %fd20, %fd19;
	st.global.f64 	[%rd1], %fd21;
	ld.global.u64 	%rd27, [%rd2];
	ld.f64 	%fd22, [%rd27+56];
	add.f64 	%fd23, %fd22, %fd21;
	st.global.f64 	[%rd1], %fd23;
	ld.global.u64 	%rd28, [%rd2];
	ld.f64 	%fd24, [%rd28+64];
	add.f64 	%fd1, %fd24, %fd23;
	st.global.f64 	[%rd1], %fd1;
	add.s64 	%rd3, %rd19, %rd16;
	ld.global.u8 	%rs1, [%rd3];
	setp.ne.s16 	%p1, %rs1, 0;
	@%p1 bra 	$L__BB1_2;
	ld.global.u64 	%rd29, [%rd2];
	ld.f64 	%fd25, [%rd29+8];
	ld.f64 	%fd26, [%rd29+24];
	sub.f64 	%fd27, %fd25, %fd26;
	ld.f64 	%fd28, [%rd29+40];
	add.f64 	%fd29, %fd27, %fd28;
	ld.f64 	%fd30, [%rd29+48];
	add.f64 	%fd31, %fd29, %fd30;
	ld.f64 	%fd32, [%rd29+56];
	sub.f64 	%fd33, %fd31, %fd32;
	ld.f64 	%fd34, [%rd29+64];
	sub.f64 	%fd35, %fd33, %fd34;
	div.rn.f64 	%fd196, %fd35, %fd1;
$L__BB1_2:
	cvta.to.global.u64 	%rd30, %rd7;
	add.s64 	%rd4, %rd30, %rd17;
	st.global.f64 	[%rd4], %fd196;
	ld.global.u8 	%rs2, [%rd3];
	setp.ne.s16 	%p2, %rs2, 0;
	mov.f64 	%fd197, 0d0000000000000000;
	@%p2 bra 	$L__BB1_4;
	ld.global.u64 	%rd32, [%rd2];
	ld.f64 	%fd37, [%rd32+32];
	ld.f64 	%fd38, [%rd32+16];
	sub.f64 	%fd39, %fd37, %fd38;
	ld.f64 	%fd40, [%rd32+40];
	add.f64 	%fd41, %fd39, %fd40;
	ld.f64 	%fd42, [%rd32+64];
	add.f64 	%fd43, %fd41, %fd42;
	ld.f64 	%fd44, [%rd32+48];
	sub.f64 	%fd45, %fd43, %fd44;
	ld.f64 	%fd46, [%rd32+56];
	sub.f64 	%fd47, %fd45, %fd46;
	ld.global.f64 	%fd48, [%rd1];
	div.rn.f64 	%fd197, %fd47, %fd48;
$L__BB1_4:
	ld.param.u64 	%rd79, [_Z14collision_stepPPdS0_S_S_S_S_PbS1_S1_dd_param_5];
	ld.param.u64 	%rd78, [_Z14collision_stepPPdS0_S_S_S_S_PbS1_S1_dd_param_1];
	cvta.to.global.u64 	%rd34, %rd8;
	add.s64 	%rd36, %rd34, %rd17;
	st.global.f64 	[%rd36], %fd197;
	ld.global.f64 	%fd49, [%rd4];
	mul.f64 	%fd50, %fd49, %fd49;
	fma.rn.f64 	%fd51, %fd197, %fd197, %fd50;
	cvta.to.global.u64 	%rd37, %rd79;
	add.s64 	%rd38, %rd37, %rd17;
	st.global.f64 	[%rd38], %fd51;
	ld.global.f64 	%fd52, [%rd1];
	mul.f64 	%fd53, %fd52, 0d0000000000000000;
	mul.f64 	%fd54, %fd51, 0d3FF8000000000000;
	mov.f64 	%fd55, 0d3FF0000000000000;
	sub.f64 	%fd56, %fd55, %fd54;
	mul.f64 	%fd57, %fd53, %fd56;
	cvta.to.global.u64 	%rd39, %rd78;
	add.s64 	%rd5, %rd39, %rd17;
	ld.global.u64 	%rd40, [%rd5];
	st.f64 	[%rd40], %fd57;
	ld.global.f64 	%fd58, [%rd1];
	mul.f64 	%fd59, %fd58, 0d0000000000000000;
	ld.global.f64 	%fd60, [%rd4];
	fma.rn.f64 	%fd61, %fd60, 0d4008000000000000, 0d3FF0000000000000;
	mul.f64 	%fd62, %fd60, %fd60;
	fma.rn.f64 	%fd63, %fd62, 0d4012000000000000, %fd61;
	ld.global.f64 	%fd64, [%rd38];
	mul.f64 	%fd65, %fd64, 0d3FF8000000000000;
	sub.f64 	%fd66, %fd63, %fd65;
	mul.f64 	%fd67, %fd59, %fd66;
	ld.global.u64 	%rd41, [%rd5];
	st.f64 	[%rd41+8], %fd67;
	ld.global.f64 	%fd68, [%rd1];
	mul.f64 	%fd69, %fd68, 0d0000000000000000;
	ld.global.f64 	%fd70, [%rd36];
	mul.f64 	%fd71, %fd70, 0d4008000000000000;
	sub.f64 	%fd72, %fd55, %fd71;
	mul.f64 	%fd73, %fd70, %fd70;
	fma.rn.f64 	%fd74, %fd73, 0d4012000000000000, %fd72;
	ld.global.f64 	%fd75, [%rd38];
	mul.f64 	%fd76, %fd75, 0d3FF8000000000000;
	sub.f64 	%fd77, %fd74, %fd76;
	mul.f64 	%fd78, %fd69, %fd77;
	ld.global.u64 	%rd42, [%rd5];
	st.f64 	[%rd42+16], %fd78;
	ld.global.f64 	%fd79, [%rd1];
	mul.f64 	%fd80, %fd79, 0d0000000000000000;
	ld.global.f64 	%fd81, [%rd4];
	mul.f64 	%fd82, %fd81, 0d4008000000000000;
	sub.f64 	%fd83, %fd55, %fd82;
	mul.f64 	%fd84, %fd81, %fd81;
	fma.rn.f64 	%fd85, %fd84, 0d4012000000000000, %fd83;
	ld.global.f64 	%fd86, [%rd38];
	mul.f64 	%fd87, %fd86, 0d3FF8000000000000;
	sub.f64 	%fd88, %fd85, %fd87;
	mul.f64 	%fd89, %fd80, %fd88;
	ld.global.u64 	%rd43, [%rd5];
	st.f64 	[%rd43+24], %fd89;
	ld.global.f64 	%fd90, [%rd1];
	mul.f64 	%fd91, %fd90, 0d0000000000000000;
	ld.global.f64 	%fd92, [%rd36];
	fma.rn.f64 	%fd93, %fd92, 0d4008000000000000, 0d3FF0000000000000;
	mul.f64 	%fd94, %fd92, %fd92;
	fma.rn.f64 	%fd95, %fd94, 0d4012000000000000, %fd93;
	ld.global.f64 	%fd96, [%rd38];
	mul.f64 	%fd97, %fd96, 0d3FF8000000000000;
	sub.f64 	%fd98, %fd95, %fd97;
	mul.f64 	%fd99, %fd91, %fd98;
	ld.global.u64 	%rd44, [%rd5];
	st.f64 	[%rd44+32], %fd99;
	ld.global.f64 	%fd100, [%rd1];
	mul.f64 	%fd101, %fd100, 0d0000000000000000;
	ld.global.f64 	%fd102, [%rd4];
	ld.global.f64 	%fd103, [%rd36];
	add.f64 	%fd104, %fd102, %fd103;
	fma.rn.f64 	%fd105, %fd104, 0d4008000000000000, 0d3FF0000000000000;
	mul.f64 	%fd106, %fd104, 0d4012000000000000;
	fma.rn.f64 	%fd107, %fd106, %fd104, %fd105;
	ld.global.f64 	%fd108, [%rd38];
	mul.f64 	%fd109, %fd108, 0d3FF8000000000000;
	sub.f64 	%fd110, %fd107, %fd109;
	mul.f64 	%fd111, %fd101, %fd110;
	ld.global.u64 	%rd45, [%rd5];
	st.f64 	[%rd45+40], %fd111;
	ld.global.f64 	%fd112, [%rd1];
	mul.f64 	%fd113, %fd112, 0d0000000000000000;
	ld.global.f64 	%fd114, [%rd4];
	ld.global.f64 	%fd115, [%rd36];
	sub.f64 	%fd116, %fd114, %fd115;
	fma.rn.f64 	%fd117, %fd116, 0d4008000000000000, 0d3FF0000000000000;
	mul.f64 	%fd118, %fd116, 0d4012000000000000;
	fma.rn.f64 	%fd119, %fd118, %fd116, %fd117;
	ld.global.f64 	%fd120, [%rd38];
	mul.f64 	%fd121, %fd120, 0d3FF8000000000000;
	sub.f64 	%fd122, %fd119, %fd121;
	mul.f64 	%fd123, %fd113, %fd122;
	ld.global.u64 	%rd46, [%rd5];
	st.f64 	[%rd46+40], %fd123;
	ld.global.f64 	%fd124, [%rd1];
	mul.f64 	%fd125, %fd124, 0d0000000000000000;
	ld.global.f64 	%fd126, [%rd4];
	neg.f64 	%fd127, %fd126;
	ld.global.f64 	%fd128, [%rd36];
	sub.f64 	%fd129, %fd127, %fd128;
	fma.rn.f64 	%fd130, %fd129, 0d4008000000000000, 0d3FF0000000000000;
	mul.f64 	%fd131, %fd129, 0d4012000000000000;
	fma.rn.f64 	%fd132, %fd131, %fd129, %fd130;
	ld.global.f64 	%fd133, [%rd38];
	mul.f64 	%fd134, %fd133, 0d3FF8000000000000;
	sub.f64 	%fd135, %fd132, %fd134;
	mul.f64 	%fd136, %fd125, %fd135;
	ld.global.u64 	%rd47, [%rd5];
	st.f64 	[%rd47+40], %fd136;
	ld.global.f64 	%fd137, [%rd1];
	mul.f64 	%fd138, %fd137, 0d0000000000000000;
	ld.global.f64 	%fd139, [%rd4];
	ld.global.f64 	%fd140, [%rd36];
	sub.f64 	%fd141, %fd140, %fd139;
	fma.rn.f64 	%fd142, %fd141, 0d4008000000000000, 0d3FF0000000000000;
	mul.f64 	%fd143, %fd141, 0d4012000000000000;
	fma.rn.f64 	%fd144, %fd143, %fd141, %fd142;
	ld.global.f64 	%fd145, [%rd38];
	mul.f64 	%fd146, %fd145, 0d3FF8000000000000;
	sub.f64 	%fd147, %fd144, %fd146;
	mul.f64 	%fd148, %fd138, %fd147;
	ld.global.u64 	%rd48, [%rd5];
	st.f64 	[%rd48+40], %fd148;
	cvta.to.global.u64 	%rd49, %rd10;
	add.s64 	%rd50, %rd49, %rd16;
	ld.global.u8 	%rs3, [%rd50];
	setp.eq.s16 	%p3, %rs3, 0;
	@%p3 bra 	$L__BB1_6;
	ld.global.u64 	%rd51, [%rd2];
	ld.f64 	%fd149, [%rd51+24];
	st.f64 	[%rd51+8], %fd149;
	ld.global.u64 	%rd52, [%rd2];
	ld.f64 	%fd150, [%rd52+32];
	st.f64 	[%rd52+16], %fd150;
	ld.global.u64 	%rd53, [%rd2];
	ld.f64 	%fd151, [%rd53+8];
	st.f64 	[%rd53+24], %fd151;
	ld.global.u64 	%rd54, [%rd2];
	ld.f64 	%fd152, [%rd54+16];
	st.f64 	[%rd54+32], %fd152;
	ld.global.u64 	%rd55, [%rd2];
	ld.f64 	%fd153, [%rd55+56];
	st.f64 	[%rd55+40], %fd153;
	ld.global.u64 	%rd56, [%rd2];
	ld.f64 	%fd154, [%rd56+64];
	st.f64 	[%rd56+48], %fd154;
	ld.global.u64 	%rd57, [%rd2];
	ld.f64 	%fd155, [%rd57+40];
	st.f64 	[%rd57+56], %fd155;
	ld.global.u64 	%rd58, [%rd2];
	ld.f64 	%fd156, [%rd58+48];
	st.f64 	[%rd58+64], %fd156;
	bra.uni 	$L__BB1_9;
$L__BB1_6:
	ld.global.u8 	%rs4, [%rd3];
	setp.ne.s16 	%p4, %rs4, 0;
	@%p4 bra 	$L__BB1_8;
	rcp.rn.f64 	%fd157, %fd7;
	mov.f64 	%fd158, 0d3FF0000000000000;
	sub.f64 	%fd159, %fd158, %fd157;
	ld.global.u64 	%rd60, [%rd2];
	ld.f64 	%fd160, [%rd60];
	ld.global.u64 	%rd61, [%rd5];
	ld.f64 	%fd161, [%rd61];
	div.rn.f64 	%fd162, %fd161, %fd7;
	fma.rn.f64 	%fd163, %fd159, %fd160, %fd162;
	st.f64 	[%rd60], %fd163;
	ld.global.u64 	%rd62, [%rd2];
	ld.f64 	%fd164, [%rd62+8];
	ld.global.u64 	%rd63, [%rd5];
	ld.f64 	%fd165, [%rd63+8];
	div.rn.f64 	%fd166, %fd165, %fd7;
	fma.rn.f64 	%fd167, %fd159, %fd164, %fd166;
	st.f64 	[%rd62+8], %fd167;
	ld.global.u64 	%rd64, [%rd2];
	ld.f64 	%fd168, [%rd64+16];
	ld.global.u64 	%rd65, [%rd5];
	ld.f64 	%fd169, [%rd65+16];
	div.rn.f64 	%fd170, %fd169, %fd7;
	fma.rn.f64 	%fd171, %fd159, %fd168, %fd170;
	st.f64 	[%rd64+16], %fd171;
	ld.global.u64 	%rd66, [%rd2];
	ld.f64 	%fd172, [%rd66+24];
	ld.global.u64 	%rd67, [%rd5];
	ld.f64 	%fd173, [%rd67+24];
	div.rn.f64 	%fd174, %fd173, %fd7;
	fma.rn.f64 	%fd175, %fd159, %fd172, %fd174;
	st.f64 	[%rd66+24], %fd175;
	ld.global.u64 	%rd68, [%rd2];
	ld.f64 	%fd176, [%rd68+32];
	ld.global.u64 	%rd69, [%rd5];
	ld.f64 	%fd177, [%rd69+32];
	div.rn.f64 	%fd178, %fd177, %fd7;
	fma.rn.f64 	%fd179, %fd159, %fd176, %fd178;
	st.f64 	[%rd68+32], %fd179;
	ld.global.u64 	%rd70, [%rd2];
	ld.f64 	%fd180, [%rd70+40];
	ld.global.u64 	%rd71, [%rd5];
	ld.f64 	%fd181, [%rd71+40];
	div.rn.f64 	%fd182, %fd181, %fd7;
	fma.rn.f64 	%fd183, %fd159, %fd180, %fd182;
	st.f64 	[%rd70+40], %fd183;
	ld.global.u64 	%rd72, [%rd2];
	ld.f64 	%fd184, [%rd72+48];
	ld.global.u64 	%rd73, [%rd5];
	ld.f64 	%fd185, [%rd73+48];
	div.rn.f64 	%fd186, %fd185, %fd7;
	fma.rn.f64 	%fd187, %fd159, %fd184, %fd186;
	st.f64 	[%rd72+48], %fd187;
	ld.global.u64 	%rd74, [%rd2];
	ld.f64 	%fd188, [%rd74+56];
	ld.global.u64 	%rd75, [%rd5];
	ld.f64 	%fd189, [%rd75+56];
	div.rn.f64 	%fd190, %fd189, %fd7;
	fma.rn.f64 	%fd191, %fd159, %fd188, %fd190;
	st.f64 	[%rd74+56], %fd191;
	ld.global.u64 	%rd76, [%rd2];
	ld.f64 	%fd192, [%rd76+64];
	ld.global.u64 	%rd77, [%rd5];
	ld.f64 	%fd193, [%rd77+64];
	div.rn.f64 	%fd194, %fd193, %fd7;
	fma.rn.f64 	%fd195, %fd159, %fd192, %fd194;
	st.f64 	[%rd76+64], %fd195;
	bra.uni 	$L__BB1_9;
$L__BB1_8:
	ld.global.u64 	%rd59, [%rd5];
	st.global.u64 	[%rd2], %rd59;
$L__BB1_9:
	ret;

}


// ===== COMPILED SASS (sm_100) =====

	.target	sm_100

	.elftype	@"ET_EXEC"


//--------------------- .note.nv.tkinfo           --------------------------
	.section	.note.nv.tkinfo,"",@"SHT_NOTE"
	.sectionflags	@"SHF_NOTE_NV_TKINFO"
	.tkinfo
        /*0018*/ 	.word	0x00000002
        /*0030*/ 	.string	""
        /*0030*/ 	.string	"ptxas"
        /*0030*/ 	.string	"Cuda compilation tools, release 13.0, V13.0.88"
        /*0030*/ 	.string	"Build cuda_13.0.r13.0/compiler.36424714_0"
        /*0030*/ 	.string	"-arch sm_100 -m 64 "



//--------------------- .note.nv.cuinfo           --------------------------
	.section	.note.nv.cuinfo,"",@"SHT_NOTE"
	.sectionflags	@"SHF_NOTE_NV_CUINFO"
        /*0018*/ 	.short	0x0002
        /*001a*/ 	.short	0x0064
        /*001c*/ 	.short	0x0082
	.zero		2


//--------------------- .nv.info                  --------------------------
	.section	.nv.info,"",@"SHT_CUDA_INFO"
	.align	4


	//----- nvinfo : EIATTR_REGCOUNT
	.align		4
        /*0000*/ 	.byte	0x04, 0x2f
        /*0002*/ 	.short	(.L_1 - .L_0)
	.align		4
.L_0:
        /*0004*/ 	.word	index@(_Z11find_valuesPiS_S_PS_iiS_)
        /*0008*/ 	.word	0x00000010


	//----- nvinfo : EIATTR_FRAME_SIZE
	.align		4
.L_1:
        /*000c*/ 	.byte	0x04, 0x11
        /*000e*/ 	.short	(.L_3 - .L_2)
	.align		4
.L_2:
        /*0010*/ 	.word	index@(_Z11find_valuesPiS_S_PS_iiS_)
        /*0014*/ 	.word	0x00000000


	//----- nvinfo : EIATTR_REGCOUNT
	.align		4
.L_3:
        /*0018*/ 	.byte	0x04, 0x2f
        /*001a*/ 	.short	(.L_5 - .L_4)
	.align		4
.L_4:
        /*001c*/ 	.word	index@(_Z14collision_stepPPdS0_S_S_S_S_PbS1_S1_dd)
        /*0020*/ 	.word	0x00000026


	//----- nvinfo : EIATTR_FRAME_SIZE
	.align		4
.L_5:
        /*0024*/ 	.byte	0x04, 0x11
        /*0026*/ 	.short	(.L_7 - .L_6)
	.align		4
.L_6:
        /*0028*/ 	.word	index@($__internal_1_$__cuda_sm20_div_rn_f64_full)
        /*002c*/ 	.word	0x00000000


	//----- nvinfo : EIATTR_FRAME_SIZE
	.align		4
.L_7:
        /*0030*/ 	.byte	0x04, 0x11
        /*0032*/ 	.short	(.L_9 - .L_8)
	.align		4
.L_8:
        /*0034*/ 	.word	index@($__internal_0_$__cuda_sm20_dblrcp_rn_slowpath_v3)
        /*0038*/ 	.word	0x00000000


	//----- nvinfo : EIATTR_FRAME_SIZE
	.align		4
.L_9:
        /*003c*/ 	.byte	0x04, 0x11
        /*003e*/ 	.short	(.L_11 - .L_10)
	.align		4
.L_10:
        /*0040*/ 	.word	index@(_Z14collision_stepPPdS0_S_S_S_S_PbS1_S1_dd)
        /*0044*/ 	.word	0x00000000


	//----- nvinfo : EIATTR_MIN_STACK_SIZE
	.align		4
.L_11:
        /*0048*/ 	.byte	0x04, 0x12
        /*004a*/ 	.short	(.L_13 - .L_12)
	.align		4
.L_12:
        /*004c*/ 	.word	index@(_Z14collision_stepPPdS0_S_S_S_S_PbS1_S1_dd)
        /*0050*/ 	.word	0x00000000


	//----- nvinfo : EIATTR_MIN_STACK_SIZE
	.align		4
.L_13:
        /*0054*/ 	.byte	0x04, 0x12
        /*0056*/ 	.short	(.L_15 - .L_14)
	.align		4
.L_14:
        /*0058*/ 	.word	index@(_Z11find_valuesPiS_S_PS_iiS_)
        /*005c*/ 	.word	0x00000000
.L_15:


//--------------------- .nv.compat                --------------------------
	.section	.nv.compat,"",@"SHT_CUDA_COMPAT_INFO"
	.align	4
        /*0000*/ 	.byte	0x02, 0x09, 0x00, 0x00, 0x02, 0x02, 0x01, 0x00, 0x02, 0x05, 0x05, 0x00, 0x03, 0x07, 0x01, 0x01
        /*0010*/ 	.byte	0x02, 0x03, 0x00, 0x00, 0x02, 0x06, 0x01, 0x00, 0x04, 0x0b, 0x08, 0x00, 0x01, 0x00, 0x00, 0x00
        /*0020*/ 	.byte	0x00, 0x00, 0x00, 0x00


//--------------------- .nv.info._Z14collision_stepPPdS0_S_S_S_S_PbS1_S1_dd --------------------------
	.section	.nv.info._Z14collision_stepPPdS0_S_S_S_S_PbS1_S1_dd,"",@"SHT_CUDA_INFO"
	.sectionflags	@""
	.align	4


	//----- nvinfo : EIATTR_CUDA_API_VERSION
	.align		4
        /*0000*/ 	.byte	0x04, 0x37
        /*0002*/ 	.short	(.L_17 - .L_16)
.L_16:
        /*0004*/ 	.word	0x00000082


	//----- nvinfo : EIATTR_KPARAM_INFO
	.align		4
.L_17:
        /*0008*/ 	.byte	0x04, 0x17
        /*000a*/ 	.short	(.L_19 - .L_18)
.L_18:
        /*000c*/ 	.word	0x00000000
        /*0010*/ 	.short	0x000a
        /*0012*/ 	.short	0x0050
        /*0014*/ 	.byte	0x00, 0xf0, 0x21, 0x00


	//----- nvinfo : EIATTR_KPARAM_INFO
	.align		4
.L_19:
        /*0018*/ 	.byte	0x04, 0x17
        /*001a*/ 	.short	(.L_21 - .L_20)
.L_20:
        /*001c*/ 	.word	0x00000000
        /*0020*/ 	.short	0x0009
        /*0022*/ 	.short	0x0048
        /*0024*/ 	.byte	0x00, 0xf0, 0x21, 0x00


	//----- nvinfo : EIATTR_KPARAM_INFO
	.align		4
.L_21:
        /*0028*/ 	.byte	0x04, 0x17
        /*002a*/ 	.short	(.L_23 - .L_22)
.L_22:
        /*002c*/ 	.word	0x00000000
        /*0030*/ 	.short	0x0008
        /*0032*/ 	.short	0x0040
        /*0034*/ 	.byte	0x00, 0xf5, 0x21, 0x00


	//----- nvinfo : EIATTR_KPARAM_INFO
	.align		4
.L_23:
        /*0038*/ 	.byte	0x04, 0x17
        /*003a*/ 	.short	(.L_25 - .L_24)
.L_24:
        /*003c*/ 	.word	0x00000000
        /*0040*/ 	.short	0x0007
        /*0042*/ 	.short	0x0038
        /*0044*/ 	.byte	0x00, 0xf5, 0x21, 0x00


	//----- nvinfo : EIATTR_KPARAM_INFO
	.align		4
.L_25:
        /*0048*/ 	.byte	0x04, 0x17
        /*004a*/ 	.short	(.L_27 - .L_26)
.L_26:
        /*004c*/ 	.word	0x00000000
        /*0050*/ 	.short	0x0006
        /*0052*/ 	.short	0x0030
        /*0054*/ 	.byte	0x00, 0xf5, 0x21, 0x00


	//----- nvinfo : EIATTR_KPARAM_INFO
	.align		4
.L_27:
        /*0058*/ 	.byte	0x04, 0x17
        /*005a*/ 	.short	(.L_29 - .L_28)
.L_28:
        /*005c*/ 	.word	0x00000000
        /*0060*/ 	.short	0x0005
        /*0062*/ 	.short	0x0028
        /*0064*/ 	.byte	0x00, 0xf5, 0x21, 0x00


	//----- nvinfo : EIATTR_KPARAM_INFO
	.align		4
.L_29:
        /*0068*/ 	.byte	0x04, 0x17
        /*006a*/ 	.short	(.L_31 - .L_30)
.L_30:
        /*006c*/ 	.word	0x00000000
        /*0070*/ 	.short	0x0004
        /*0072*/ 	.short	0x0020
        /*0074*/ 	.byte	0x00, 0xf5, 0x21, 0x00


	//----- nvinfo : EIATTR_KPARAM_INFO
	.align		4
.L_31:
        /*0078*/ 	.byte	0x04, 0x17
        /*007a*/ 	.short	(.L_33 - .L_32)
.L_32:
        /*007c*/ 	.word	0x00000000
        /*0080*/ 	.short	0x0003
        /*0082*/ 	.short	0x0018
        /*0084*/ 	.byte	0x00, 0xf5, 0x21, 0x00


	//----- nvinfo : EIATTR_KPARAM_INFO
	.align		4
.L_33:
        /*0088*/ 	.byte	0x04, 0x17
        /*008a*/ 	.short	(.L_35 - .L_34)
.L_34:
        /*008c*/ 	.word	0x00000000
        /*0090*/ 	.short	0x0002
        /*0092*/ 	.short	0x0010
        /*0094*/ 	.byte	0x00, 0xf5, 0x21, 0x00


	//----- nvinfo : EIATTR_KPARAM_INFO
	.align		4
.L_35:
        /*0098*/ 	.byte	0x04, 0x17
        /*009a*/ 	.short	(.L_37 - .L_36)
.L_36:
        /*009c*/ 	.word	0x00000000
        /*00a0*/ 	.short	0x0001
        /*00a2*/ 	.short	0x0008
        /*00a4*/ 	.byte	0x00, 0xf5, 0x21, 0x00


	//----- nvinfo : EIATTR_KPARAM_INFO
	.align		4
.L_37:
        /*00a8*/ 	.byte	0x04, 0x17
        /*00aa*/ 	.short	(.L_39 - .L_38)
.L_38:
        /*00ac*/ 	.word	0x00000000
        /*00b0*/ 	.short	0x0000
        /*00b2*/ 	.short	0x0000
        /*00b4*/ 	.byte	0x00, 0xf5, 0x21, 0x00


	//----- nvinfo : EIATTR_SPARSE_MMA_MASK
	.align		4
.L_39:
        /*00b8*/ 	.byte	0x03, 0x50
        /*00ba*/ 	.short	0x0000


	//----- nvinfo : EIATTR_MAXREG_COUNT
	.align		4
        /*00bc*/ 	.byte	0x03, 0x1b
        /*00be*/ 	.short	0x00ff


	//----- nvinfo : EIATTR_MERCURY_ISA_VERSION
	.align		4
        /*00c0*/ 	.byte	0x03, 0x5f
        /*00c2*/ 	.short	0x0101


	//----- nvinfo : EIATTR_VRC_CTA_INIT_COUNT
	.align		4
        /*00c4*/ 	.byte	0x02, 0x4a
	.zero		1
	.zero		1


	//----- nvinfo : EIATTR_EXIT_INSTR_OFFSETS
	.align		4
        /*00c8*/ 	.byte	0x04, 0x1c
        /*00ca*/ 	.short	(.L_41 - .L_40)


	//   ....[0]....
.L_40:
        /*00cc*/ 	.word	0x00001210


	//   ....[1]....
        /*00d0*/ 	.word	0x000023a0


	//   ....[2]....
        /*00d4*/ 	.word	0x000023d0


	//----- nvinfo : EIATTR_CRS_STACK_SIZE
	.align		4
.L_41:
        /*00d8*/ 	.byte	0x04, 0x1e
        /*00da*/ 	.short	(.L_43 - .L_42)
.L_42:
        /*00dc*/ 	.word	0x00000000


	//----- nvinfo : EIATTR_CBANK_PARAM_SIZE
	.align		4
.L_43:
        /*00e0*/ 	.byte	0x03, 0x19
        /*00e2*/ 	.short	0x0058


	//----- nvinfo : EIATTR_PARAM_CBANK
	.align		4
        /*00e4*/ 	.byte	0x04, 0x0a
        /*00e6*/ 	.short	(.L_45 - .L_44)
	.align		4
.L_44:
        /*00e8*/ 	.word	index@(.nv.constant0._Z14collision_stepPPdS0_S_S_S_S_PbS1_S1_dd)
        /*00ec*/ 	.short	0x0380
        /*00ee*/ 	.short	0x0058


	//----- nvinfo : EIATTR_SW_WAR
	.align		4
.L_45:
        /*00f0*/ 	.byte	0x04, 0x36
        /*00f2*/ 	.short	(.L_47 - .L_46)
.L_46:
        /*00f4*/ 	.word	0x00000008
.L_47:


//--------------------- .nv.info._Z11find_valuesPiS_S_PS_iiS_ --------------------------
	.section	.nv.info._Z11find_valuesPiS_S_PS_iiS_,"",@"SHT_CUDA_INFO"
	.sectionflags	@""
	.align	4


	//----- nvinfo : EIATTR_CUDA_API_VERSION
	.align		4
        /*0000*/ 	.byte	0x04, 0x37
        /*0002*/ 	.short	(.L_49 - .L_48)
.L_48:
        /*0004*/ 	.word	0x00000082


	//----- nvinfo : EIATTR_KPARAM_INFO
	.align		4
.L_49:
        /*0008*/ 	.byte	0x04, 0x17
        /*000a*/ 	.short	(.L_51 - .L_50)
.L_50:
        /*000c*/ 	.word	0x00000000
        /*0010*/ 	.short	0x0006
        /*0012*/ 	.short	0x0028
        /*0014*/ 	.byte	0x00, 0xf5, 0x21, 0x00


	//----- nvinfo : EIATTR_KPARAM_INFO
	.align		4
.L_51:
        /*0018*/ 	.byte	0x04, 0x17
        /*001a*/ 	.short	(.L_53 - .L_52)
.L_52:
        /*001c*/ 	.word	0x00000000
        /*0020*/ 	.short	0x0005
        /*0022*/ 	.short	0x0024
        /*0024*/ 	.byte	0x00, 0xf0, 0x11, 0x00


	//----- nvinfo : EIATTR_KPARAM_INFO
	.align		4
.L_53:
        /*0028*/ 	.byte	0x04, 0x17
        /*002a*/ 	.short	(.L_55 - .L_54)
.L_54:
        /*002c*/ 	.word	0x00000000
        /*0030*/ 	.short	0x0004
        /*0032*/ 	.short	0x0020
        /*0034*/ 	.byte	0x00, 0xf0, 0x11, 0x00


	//----- nvinfo : EIATTR_KPARAM_INFO
	.align		4
.L_55:
        /*0038*/ 	.byte	0x04, 0x17
        /*003a*/ 	.short	(.L_57 - .L_56)
.L_56:
        /*003c*/ 	.word	0x00000000
        /*0040*/ 	.short	0x0003
        /*0042*/ 	.short	0x0018
        /*0044*/ 	.byte	0x00, 0xf5, 0x21, 0x00


	//----- nvinfo : EIATTR_KPARAM_INFO
	.align		4
.L_57:
        /*0048*/ 	.byte	0x04, 0x17
        /*004a*/ 	.short	(.L_59 - .L_58)
.L_58:
        /*004c*/ 	.word	0x00000000
        /*0050*/ 	.short	0x0002
        /*0052*/ 	.short	0x0010
        /*0054*/ 	.byte	0x00, 0xf5, 0x21, 0x00


	//----- nvinfo : EIATTR_KPARAM_INFO
	.align		4
.L_59:
        /*0058*/ 	.byte	0x04, 0x17
        /*005a*/ 	.short	(.L_61 - .L_60)
.L_60:
        /*005c*/ 	.word	0x00000000
        /*0060*/ 	.short	0x0001
        /*0062*/ 	.short	0x0008
        /*0064*/ 	.byte	0x00, 0xf5, 0x21, 0x00


	//----- nvinfo : EIATTR_KPARAM_INFO
	.align		4
.L_61:
        /*0068*/ 	.byte	0x04, 0x17
        /*006a*/ 	.short	(.L_63 - .L_62)
.L_62:
        /*006c*/ 	.word	0x00000000
        /*0070*/ 	.short	0x0000
        /*0072*/ 	.short	0x0000
        /*0074*/ 	.byte	0x00, 0xf5, 0x21, 0x00


	//----- nvinfo : EIATTR_SPARSE_MMA_MASK
	.align		4
.L_63:
        /*0078*/ 	.byte	0x03, 0x50
        /*007a*/ 	.short	0x0000


	//----- nvinfo : EIATTR_MAXREG_COUNT
	.align		4
        /*007c*/ 	.byte	0x03, 0x1b
        /*007e*/ 	.short	0x00ff


	//----- nvinfo : EIATTR_MERCURY_ISA_VERSION
	.align		4
        /*0080*/ 	.byte	0x03, 0x5f
        /*0082*/ 	.short	0x0101


	//----- nvinfo : EIATTR_INT_WARP_WIDE_INSTR_OFFSETS
	.align		4
        /*0084*/ 	.byte	0x04, 0x31
        /*0086*/ 	.short	(.L_65 - .L_64)


	//   ....[0]....
.L_64:
        /*0088*/ 	.word	0x000003c0


	//   ....[1]....
        /*008c*/ 	.word	0x00000470


	//   ....[2]....
        /*0090*/ 	.word	0x000004d0


	//   ....[3]....
        /*0094*/ 	.word	0x00000580


	//   ....[4]....
        /*0098*/ 	.word	0x000005e0


	//   ....[5]....
        /*009c*/ 	.word	0x00000690


	//----- nvinfo : EIATTR_VRC_CTA_INIT_COUNT
	.align		4
.L_65:
        /*00a0*/ 	.byte	0x02, 0x4a
	.zero		1
	.zero		1


	//----- nvinfo : EIATTR_EXIT_INSTR_OFFSETS
	.align		4
        /*00a4*/ 	.byte	0x04, 0x1c
        /*00a6*/ 	.short	(.L_67 - .L_66)


	//   ....[0]....
.L_66:
        /*00a8*/ 	.word	0x000003a0


	//   ....[1]....
        /*00ac*/ 	.word	0x000004b0


	//   ....[2]....
        /*00b0*/ 	.word	0x000005c0


	//   ....[3]....
        /*00b4*/ 	.word	0x000006d0


	//----- nvinfo : EIATTR_CRS_STACK_SIZE
	.align		4
.L_67:
        /*00b8*/ 	.byte	0x04, 0x1e
        /*00ba*/ 	.short	(.L_69 - .L_68)
.L_68:
        /*00bc*/ 	.word	0x00000000


	//----- nvinfo : EIATTR_CBANK_PARAM_SIZE
	.align		4
.L_69:
        /*00c0*/ 	.byte	0x03, 0x19
        /*00c2*/ 	.short	0x0030


	//----- nvinfo : EIATTR_PARAM_CBANK
	.align		4
        /*00c4*/ 	.byte	0x04, 0x0a
        /*00c6*/ 	.short	(.L_71 - .L_70)
	.align		4
.L_70:
        /*00c8*/ 	.word	index@(.nv.constant0._Z11find_valuesPiS_S_PS_iiS_)
        /*00cc*/ 	.short	0x0380
        /*00ce*/ 	.short	0x0030


	//----- nvinfo : EIATTR_SW_WAR
	.align		4
.L_71:
        /*00d0*/ 	.byte	0x04, 0x36
        /*00d2*/ 	.short	(.L_73 - .L_72)
.L_72:
        /*00d4*/ 	.word	0x00000008
.L_73:


//--------------------- .nv.callgraph             --------------------------
	.section	.nv.callgraph,"",@"SHT_CUDA_CALLGRAPH"
	.align	4
	.sectionentsize	8
	.align		4
        /*0000*/ 	.word	0x00000000
	.align		4
        /*0004*/ 	.word	0xffffffff
	.align		4
        /*0008*/ 	.word	0x00000000
	.align		4
        /*000c*/ 	.word	0xfffffffe
	.align		4
        /*0010*/ 	.word	0x00000000
	.align		4
        /*0014*/ 	.word	0xfffffffd
	.align		4
        /*0018*/ 	.word	0x00000000
	.align		4
        /*001c*/ 	.word	0xfffffffc


//--------------------- .text._Z14collision_stepPPdS0_S_S_S_S_PbS1_S1_dd --------------------------
	.section	.text._Z14collision_stepPPdS0_S_S_S_S_PbS1_S1_dd,"ax",@progbits
	.align	128
        .global         _Z14collision_stepPPdS0_S_S_S_S_PbS1_S1_dd
        .type           _Z14collision_stepPPdS0_S_S_S_S_PbS1_S1_dd,@function
        .size           _Z14collision_stepPPdS0_S_S_S_S_PbS1_S1_dd,(.L_x_41 - _Z14collision_stepPPdS0_S_S_S_S_PbS1_S1_dd)
        .other          _Z14collision_stepPPdS0_S_S_S_S_PbS1_S1_dd,@"STO_CUDA_ENTRY STV_DEFAULT"
_Z14collision_stepPPdS0_S_S_S_S_PbS1_S1_dd:
.text._Z14collision_stepPPdS0_S_S_S_S_PbS1_S1_dd:
[----:B------:R-:W-:Y:S01]  /*0000*/  LDC R1, c[0x0][0x37c] ;  /* 0x0000df00ff017b82 */ /* 0x000fe20000000800 */
[----:B------:R-:W0:Y:S01]  /*0010*/  S2R R0, SR_CTAID.Y ;  /* 0x0000000000007919 */ /* 0x000e220000002600 */
[----:B------:R-:W1:Y:S06]  /*0020*/  LDCU UR6, c[0x0][0x370] ;  /* 0x00006e00ff0677ac */ /* 0x000e6c0008000800 */
[----:B------:R-:W2:Y:S01]  /*0030*/  LDC.64 R14, c[0x0][0x390] ;  /* 0x0000e400ff0e7b82 */ /* 0x000ea20000000a00 */
[----:B------:R-:W0:Y:S01]  /*0040*/  S2R R3, SR_TID.Y ;  /* 0x0000000000037919 */ /* 0x000e220000002200 */
[----:B------:R-:W3:Y:S01]  /*0050*/  LDCU UR7, c[0x0][0x360] ;  /* 0x00006c00ff0777ac */ /* 0x000ee20008000800 */
[----:B------:R-:W1:Y:S01]  /*0060*/  S2R R5, SR_CTAID.X ;  /* 0x0000000000057919 */ /* 0x000e620000002500 */
[----:B------:R-:W0:Y:S04]  /*0070*/  LDCU UR8, c[0x0][0x364] ;  /* 0x00006c80ff0877ac */ /* 0x000e280008000800 */
[----:B------:R-:W4:Y:S01]  /*0080*/  LDC.64 R8, c[0x0][0x380] ;  /* 0x0000e000ff087b82 */ /* 0x000f220000000a00 */
[----:B------:R-:W3:Y:S01]  /*0090*/  S2R R7, SR_TID.X ;  /* 0x0000000000077919 */ /* 0x000ee20000002100 */
[----:B------:R-:W5:Y:S01]  /*00a0*/  LDCU.64 UR4, c[0x0][0x358] ;  /* 0x00006b00ff0477ac */ /* 0x000f620008000a00 */
[----:B0-----:R-:W-:-:S04]  /*00b0*/  IMAD R0, R0, UR8, R3 ;  /* 0x0000000800007c24 */ /* 0x001fc8000f8e0203 */
[----:B-1----:R-:W-:-:S04]  /*00c0*/  IMAD R0, R0, UR6, R5 ;  /* 0x0000000600007c24 */ /* 0x002fc8000f8e0205 */
[----:B---3--:R-:W-:Y:S01]  /*00d0*/  IMAD R20, R0, UR7, R7 ;  /* 0x0000000700147c24 */ /* 0x008fe2000f8e0207 */
[----:B------:R-:W0:Y:S03]  /*00e0*/  LDCU.64 UR6, c[0x0][0x3b0] ;  /* 0x00007600ff0677ac */ /* 0x000e260008000a00 */
[----:B--2---:R-:W-:-:S04]  /*00f0*/  IMAD.WIDE.U32 R14, R20, 0x8, R14 ;  /* 0x00000008140e7825 */ /* 0x004fc800078e000e */
[----:B----4-:R-:W-:Y:S01]  /*0100*/  IMAD.WIDE.U32 R8, R20, 0x8, R8 ;  /* 0x0000000814087825 */ /* 0x010fe200078e0008 */
[----:B-----5:R-:W-:Y:S04]  /*0110*/  STG.E.64 desc[UR4][R14.64], RZ ;  /* 0x000000ff0e007986 */ /* 0x020fe8000c101b04 */
[----:B------:R-:W2:Y:S04]  /*0120*/  LDG.E.64 R2, desc[UR4][R8.64] ;  /* 0x0000000408027981 */ /* 0x000ea8000c1e1b00 */
[----:B--2---:R-:W2:Y:S02]  /*0130*/  LD.E.64 R2, desc[UR4][R2.64] ;  /* 0x0000000402027980 */ /* 0x004ea4000c101b00 */
[----:B--2---:R-:W-:-:S07]  /*0140*/  DADD R4, RZ, R2 ;  /* 0x00000000ff047229 */ /* 0x004fce0000000002 */
[----:B------:R1:W-:Y:S04]  /*0150*/  STG.E.64 desc[UR4][R14.64], R4 ;  /* 0x000000040e007986 */ /* 0x0003e8000c101b04 */
[----:B------:R-:W2:Y:S04]  /*0160*/  LDG.E.64 R6, desc[UR4][R8.64] ;  /* 0x0000000408067981 */ /* 0x000ea8000c1e1b00 */
[----:B--2---:R-:W2:Y:S02]  /*0170*/  LD.E.64 R6, desc[UR4][R6.64+0x8] ;  /* 0x0000080406067980 */ /* 0x004ea4000c101b00 */
[----:B--2---:R-:W-:-:S07]  /*0180*/  DADD R10, R4, R6 ;  /* 0x00000000040a7229 */ /* 0x004fce0000000006 */
[----:B------:R2:W-:Y:S04]  /*0190*/  STG.E.64 desc[UR4][R14.64], R10 ;  /* 0x0000000a0e007986 */ /* 0x0005e8000c101b04 */
[----:B------:R-:W3:Y:S04]  /*01a0*/  LDG.E.64 R12, desc[UR4][R8.64] ;  /* 0x00000004080c7981 */ /* 0x000ee8000c1e1b00 */
[----:B---3--:R-:W3:Y:S02]  /*01b0*/  LD.E.64 R12, desc[UR4][R12.64+0x10] ;  /* 0x000010040c0c7980 */ /* 0x008ee4000c101b00 */
[----:B---3--:R-:W-:-:S07]  /*01c0*/  DADD R16, R10, R12 ;  /* 0x000000000a107229 */ /* 0x008fce000000000c */
[----:B------:R3:W-:Y:S04]  /*01d0*/  STG.E.64 desc[UR4][R14.64], R16 ;  /* 0x000000100e007986 */ /* 0x0007e8000c101b04 */
[----:B------:R-:W4:Y:S04]  /*01e0*/  LDG.E.64 R2, desc[UR4][R8.64] ;  /* 0x0000000408027981 */ /* 0x000f28000c1e1b00 */
[----:B----4-:R-:W1:Y:S02]  /*01f0*/  LD.E.64 R2, desc[UR4][R2.64+0x18] ;  /* 0x0000180402027980 */ /* 0x010e64000c101b00 */
[----:B-1----:R-:W-:-:S07]  /*0200*/  DADD R4, R16, R2 ;  /* 0x0000000010047229 */ /* 0x002fce0000000002 */
[----:B------:R1:W-:Y:S04]  /*0210*/  STG.E.64 desc[UR4][R14.64], R4 ;  /* 0x000000040e007986 */ /* 0x0003e8000c101b04 */
[----:B------:R-:W4:Y:S04]  /*0220*/  LDG.E.64 R6, desc[UR4][R8.64] ;  /* 0x0000000408067981 */ /* 0x000f28000c1e1b00 */
[----:B----4-:R-:W2:Y:S02]  /*0230*/  LD.E.64 R6, desc[UR4][R6.64+0x20] ;  /* 0x0000200406067980 */ /* 0x010ea4000c101b00 */
[----:B--2---:R-:W-:-:S07]  /*0240*/  DADD R10, R4, R6 ;  /* 0x00000000040a7229 */ /* 0x004fce0000000006 */
[----:B------:R2:W-:Y:S04]  /*0250*/  STG.E.64 desc[UR4][R14.64], R10 ;  /* 0x0000000a0e007986 */ /* 0x0005e8000c101b04 */
[----:B------:R-:W4:Y:S04]  /*0260*/  LDG.E.64 R12, desc[UR4][R8.64] ;  /* 0x00000004080c7981 */ /* 0x000f28000c1e1b00 */
[----:B----4-:R-:W3:Y:S02]  /*0270*/  LD.E.64 R12, desc[UR4][R12.64+0x28] ;  /* 0x000028040c0c7980 */ /* 0x010ee4000c101b00 */
[----:B---3--:R-:W-:-:S07]  /*0280*/  DADD R16, R10, R12 ;  /* 0x000000000a107229 */ /* 0x008fce000000000c */
[----:B------:R0:W-:Y:S04]  /*0290*/  STG.E.64 desc[UR4][R14.64], R16 ;  /* 0x000000100e007986 */ /* 0x0001e8000c101b04 */
[----:B------:R-:W3:Y:S04]  /*02a0*/  LDG.E.64 R2, desc[UR4][R8.64] ;  /* 0x0000000408027981 */ /* 0x000ee8000c1e1b00 */
[----:B---3--:R-:W1:Y:S02]  /*02b0*/  LD.E.64 R2, desc[UR4][R2.64+0x30] ;  /* 0x0000300402027980 */ /* 0x008e64000c101b00 */
[----:B-1----:R-:W-:-:S07]  /*02c0*/  DADD R4, R16, R2 ;  /* 0x0000000010047229 */ /* 0x002fce0000000002 */
[----:B------:R1:W-:Y:S04]  /*02d0*/  STG.E.64 desc[UR4][R14.64], R4 ;  /* 0x000000040e007986 */ /* 0x0003e8000c101b04 */
[----:B------:R-:W3:Y:S04]  /*02e0*/  LDG.E.64 R18, desc[UR4][R8.64] ;  /* 0x0000000408127981 */ /* 0x000ee8000c1e1b00 */
[----:B---3--:R-:W2:Y:S02]  /*02f0*/  LD.E.64 R18, desc[UR4][R18.64+0x38] ;  /* 0x0000380412127980 */ /* 0x008ea4000c101b00 */
[----:B--2---:R-:W-:-:S07]  /*0300*/  DADD R10, R4, R18 ;  /* 0x00000000040a7229 */ /* 0x004fce0000000012 */
[----:B------:R1:W-:Y:S04]  /*0310*/  STG.E.64 desc[UR4][R14.64], R10 ;  /* 0x0000000a0e007986 */ /* 0x0003e8000c101b04 */
[----:B------:R-:W2:Y:S01]  /*0320*/  LDG.E.64 R12, desc[UR4][R8.64] ;  /* 0x00000004080c7981 */ /* 0x000ea2000c1e1b00 */
[----:B0-----:R-:W-:-:S03]  /*0330*/  IADD3 R16, P0, PT, R20, UR6, RZ ;  /* 0x0000000614107c10 */ /* 0x001fc6000ff1e0ff */
[----:B--2---:R-:W2:Y:S02]  /*0340*/  LD.E.64 R6, desc[UR4][R12.64+0x40] ;  /* 0x000040040c067980 */ /* 0x004ea4000c101b00 */
[----:B------:R-:W-:Y:S01]  /*0350*/  IMAD.X R17, RZ, RZ, UR7, P0 ;  /* 0x00000007ff117e24 */ /* 0x000fe200080e06ff */
[----:B--2---:R-:W-:-:S07]  /*0360*/  DADD R6, R10, R6 ;  /* 0x000000000a067229 */ /* 0x004fce0000000006 */
[----:B------:R1:W-:Y:S04]  /*0370*/  STG.E.64 desc[UR4][R14.64], R6 ;  /* 0x000000060e007986 */ /* 0x0003e8000c101b04 */
[----:B------:R-:W2:Y:S01]  /*0380*/  LDG.E.U8 R0, desc[UR4][R16.64] ;  /* 0x0000000410007981 */ /* 0x000ea2000c1e1100 */
[----:B------:R-:W0:Y:S01]  /*0390*/  LDCU.64 UR6, c[0x0][0x3c8] ;  /* 0x00007900ff0677ac */ /* 0x000e220008000a00 */
[----:B------:R-:W-:Y:S01]  /*03a0*/  BSSY.RECONVERGENT B1, `(.L_x_0) ;  /* 0x0000025000017945 */ /* 0x000fe20003800200 */
[----:B0-----:R-:W-:Y:S02]  /*03b0*/  IMAD.U32 R2, RZ, RZ, UR6 ;  /* 0x00000006ff027e24 */ /* 0x001fe4000f8e00ff */
[----:B------:R-:W-:Y:S01]  /*03c0*/  IMAD.U32 R3, RZ, RZ, UR7 ;  /* 0x00000007ff037e24 */ /* 0x000fe2000f8e00ff */
[----:B--2---:R-:W-:-:S13]  /*03d0*/  ISETP.NE.AND P0, PT, R0, RZ, PT ;  /* 0x000000ff0000720c */ /* 0x004fda0003f05270 */
[----:B-1----:R-:W-:Y:S05]  /*03e0*/  @P0 BRA `(.L_x_1) ;  /* 0x0000000000800947 */ /* 0x002fea0003800000 */
[----:B------:R-:W2:Y:S01]  /*03f0*/  LDG.E.64 R22, desc[UR4][R8.64] ;  /* 0x0000000408167981 */ /* 0x000ea2000c1e1b00 */
[----:B------:R-:W0:Y:S01]  /*0400*/  MUFU.RCP64H R19, R7 ;  /* 0x0000000700137308 */ /* 0x000e220000001800 */
[----:B------:R-:W-:Y:S02]  /*0410*/  IMAD.MOV.U32 R18, RZ, RZ, 0x1 ;  /* 0x00000001ff127424 */ /* 0x000fe400078e00ff */
[----:B--2---:R-:W2:Y:S04]  /*0420*/  LD.E.64 R24, desc[UR4][R22.64+0x8] ;  /* 0x0000080416187980 */ /* 0x004ea8000c101b00 */
[----:B------:R-:W2:Y:S04]  /*0430*/  LD.E.64 R26, desc[UR4][R22.64+0x18] ;  /* 0x00001804161a7980 */ /* 0x000ea8000c101b00 */
[----:B------:R-:W3:Y:S04]  /*0440*/  LD.E.64 R12, desc[UR4][R22.64+0x28] ;  /* 0x00002804160c7980 */ /* 0x000ee8000c101b00 */
[----:B------:R-:W4:Y:S04]  /*0450*/  LD.E.64 R4, desc[UR4][R22.64+0x30] ;  /* 0x0000300416047980 */ /* 0x000f28000c101b00 */
[----:B------:R-:W5:Y:S04]  /*0460*/  LD.E.64 R2, desc[UR4][R22.64+0x38] ;  /* 0x0000380416027980 */ /* 0x000f68000c101b00 */
[----:B------:R-:W5:Y:S01]  /*0470*/  LD.E.64 R10, desc[UR4][R22.64+0x40] ;  /* 0x00004004160a7980 */ /* 0x000f62000c101b00 */
[----:B------:R-:W-:Y:S01]  /*0480*/  BSSY.RECONVERGENT B2, `(.L_x_1) ;  /* 0x0000016000027945 */ /* 0x000fe20003800200 */
[----:B--2---:R-:W-:-:S02]  /*0490*/  DADD R24, R24, -R26 ;  /* 0x0000000018187229 */ /* 0x004fc4000000081a */
[----:B0-----:R-:W-:-:S06]  /*04a0*/  DFMA R26, -R6, R18, 1 ;  /* 0x3ff00000061a742b */ /* 0x001fcc0000000112 */
[----:B---3--:R-:W-:Y:S02]  /*04b0*/  DADD R12, R24, R12 ;  /* 0x00000000180c7229 */ /* 0x008fe4000000000c */
[----:B------:R-:W-:-:S06]  /*04c0*/  DFMA R26, R26, R26, R26 ;  /* 0x0000001a1a1a722b */ /* 0x000fcc000000001a */
[----:B----4-:R-:W-:Y:S02]  /*04d0*/  DADD R4, R12, R4 ;  /* 0x000000000c047229 */ /* 0x010fe40000000004 */
[----:B------:R-:W-:-:S06]  /*04e0*/  DFMA R26, R18, R26, R18 ;  /* 0x0000001a121a722b */ /* 0x000fcc0000000012 */
[----:B-----5:R-:W-:Y:S02]  /*04f0*/  DADD R2, R4, -R2 ;  /* 0x0000000004027229 */ /* 0x020fe40000000802 */
[----:B------:R-:W-:-:S06]  /*0500*/  DFMA R12, -R6, R26, 1 ;  /* 0x3ff00000060c742b */ /* 0x000fcc000000011a */
[----:B------:R-:W-:Y:S02]  /*0510*/  DADD R4, R2, -R10 ;  /* 0x0000000002047229 */ /* 0x000fe4000000080a */
[----:B------:R-:W-:-:S08]  /*0520*/  DFMA R12, R26, R12, R26 ;  /* 0x0000000c1a0c722b */ /* 0x000fd0000000001a */
[----:B------:R-:W-:Y:S01]  /*0530*/  DMUL R2, R4, R12 ;  /* 0x0000000c04027228 */ /* 0x000fe20000000000 */
[----:B------:R-:W-:-:S07]  /*0540*/  FSETP.GEU.AND P1, PT, |R5|, 6.5827683646048100446e-37, PT ;  /* 0x036000000500780b */ /* 0x000fce0003f2e200 */
[----:B------:R-:W-:-:S08]  /*0550*/  DFMA R10, -R6, R2, R4 ;  /* 0x00000002060a722b */ /* 0x000fd00000000104 */
[----:B------:R-:W-:-:S10]  /*0560*/  DFMA R2, R12, R10, R2 ;  /* 0x0000000a0c02722b */ /* 0x000fd40000000002 */
[----:B------:R-:W-:-:S05]  /*0570*/  FFMA R0, RZ, R7, R3 ;  /* 0x00000007ff007223 */ /* 0x000fca0000000003 */
[----:B------:R-:W-:-:S13]  /*0580*/  FSETP.GT.AND P0, PT, |R0|, 1.469367938527859385e-39, PT ;  /* 0x001000000000780b */ /* 0x000fda0003f04200 */
[----:B------:R-:W-:Y:S05]  /*0590*/  @P0 BRA P1, `(.L_x_2) ;  /* 0x0000000000100947 */ /* 0x000fea0000800000 */
[----:B------:R-:W-:Y:S01]  /*05a0*/  IMAD.MOV.U32 R2, RZ, RZ, R6 ;  /* 0x000000ffff027224 */ /* 0x000fe200078e0006 */
[----:B------:R-:W-:Y:S01]  /*05b0*/  MOV R0, 0x5e0 ;  /* 0x000005e000007802 */ /* 0x000fe20000000f00 */
[----:B------:R-:W-:-:S07]  /*05c0*/  IMAD.MOV.U32 R3, RZ, RZ, R7 ;  /* 0x000000ffff037224 */ /* 0x000fce00078e0007 */
[----:B------:R-:W-:Y:S05]  /*05d0*/  CALL.REL.NOINC `($__internal_1_$__cuda_sm20_div_rn_f64_full) ;  /* 0x00000020002c7944 */ /* 0x000fea0003c00000 */
.L_x_2:
[----:B------:R-:W-:Y:S05]  /*05e0*/  BSYNC.RECONVERGENT B2 ;  /* 0x0000000000027941 */ /* 0x000fea0003800200 */
.L_x_1:
[----:B------:R-:W-:Y:S05]  /*05f0*/  BSYNC.RECONVERGENT B1 ;  /* 0x0000000000017941 */ /* 0x000fea0003800200 */
.L_x_0:
[----:B------:R-:W0:Y:S02]  /*0600*/  LDC.64 R18, c[0x0][0x398] ;  /* 0x0000e600ff127b82 */ /* 0x000e240000000a00 */
[----:B0-----:R-:W-:-:S05]  /*0610*/  IMAD.WIDE.U32 R18, R20, 0x8, R18 ;  /* 0x0000000814127825 */ /* 0x001fca00078e0012 */
[----:B------:R0:W-:Y:S04]  /*0620*/  STG.E.64 desc[UR4][R18.64], R2 ;  /* 0x0000000212007986 */ /* 0x0001e8000c101b04 */
[----:B------:R-:W2:Y:S01]  /*0630*/  LDG.E.U8 R0, desc[UR4][R16.64] ;  /* 0x0000000410007981 */ /* 0x000ea2000c1e1100 */
[----:B------:R-:W-:Y:S01]  /*0640*/  BSSY.RECONVERGENT B1, `(.L_x_3) ;  /* 0x0000027000017945 */ /* 0x000fe20003800200 */
[----:B------:R-:W-:Y:S02]  /*0650*/  CS2R R4, SRZ ;  /* 0x0000000000047805 */ /* 0x000fe4000001ff00 */
[----:B--2---:R-:W-:-:S13]  /*0660*/  ISETP.NE.AND P0, PT, R0, RZ, PT ;  /* 0x000000ff0000720c */ /* 0x004fda0003f05270 */
[----:B0-----:R-:W-:Y:S05]  /*0670*/  @P0 BRA `(.L_x_4) ;  /* 0x00000000008c0947 */ /* 0x001fea0003800000 */
[----:B------:R-:W2:Y:S04]  /*0680*/  LDG.E.64 R24, desc[UR4][R8.64] ;  /* 0x0000000408187981 */ /* 0x000ea8000c1e1b00 */
[----:B------:R-:W3:Y:S01]  /*0690*/  LDG.E.64 R6, desc[UR4][R14.64] ;  /* 0x000000040e067981 */ /* 0x000ee2000c1e1b00 */
[----:B------:R-:W-:-:S03]  /*06a0*/  MOV R22, 0x1 ;  /* 0x0000000100167802 */ /* 0x000fc60000000f00 */
[----:B--2---:R-:W2:Y:S04]  /*06b0*/  LD.E.64 R26, desc[UR4][R24.64+0x20] ;  /* 0x00002004181a7980 */ /* 0x004ea8000c101b00 */
[----:B------:R-:W2:Y:S04]  /*06c0*/  LD.E.64 R28, desc[UR4][R24.64+0x10] ;  /* 0x00001004181c7980 */ /* 0x000ea8000c101b00 */
[----:B------:R-:W4:Y:S04]  /*06d0*/  LD.E.64 R10, desc[UR4][R24.64+0x28] ;  /* 0x00002804180a7980 */ /* 0x000f28000c101b00 */
[----:B------:R-:W5:Y:S04]  /*06e0*/  LD.E.64 R4, desc[UR4][R24.64+0x40] ;  /* 0x0000400418047980 */ /* 0x000f68000c101b00 */
[----:B------:R-:W5:Y:S04]  /*06f0*/  LD.E.64 R2, desc[UR4][R24.64+0x30] ;  /* 0x0000300418027980 */ /* 0x000f68000c101b00 */
[----:B------:R-:W5:Y:S01]  /*0700*/  LD.E.64 R12, desc[UR4][R24.64+0x38] ;  /* 0x00003804180c7980 */ /* 0x000f62000c101b00 */
[----:B---3--:R-:W0:Y:S01]  /*0710*/  MUFU.RCP64H R23, R7 ;  /* 0x0000000700177308 */ /* 0x008e220000001800 */
[----:B------:R-:W-:Y:S01]  /*0720*/  BSSY.RECONVERGENT B2, `(.L_x_5) ;  /* 0x0000016000027945 */ /* 0x000fe20003800200 */
[----:B--2---:R-:W-:-:S02]  /*0730*/  DADD R26, R26, -R28 ;  /* 0x000000001a1a7229 */ /* 0x004fc4000000081c */
[----:B0-----:R-:W-:-:S06]  /*0740*/  DFMA R28, -R6, R22, 1 ;  /* 0x3ff00000061c742b */ /* 0x001fcc0000000116 */
[----:B----4-:R-:W-:Y:S02]  /*0750*/  DADD R10, R26, R10 ;  /* 0x000000001a0a7229 */ /* 0x010fe4000000000a */
[----:B------:R-:W-:-:S06]  /*0760*/  DFMA R28, R28, R28, R28 ;  /* 0x0000001c1c1c722b */ /* 0x000fcc000000001c */
[----:B-----5:R-:W-:Y:S02]  /*0770*/  DADD R4, R10, R4 ;  /* 0x000000000a047229 */ /* 0x020fe40000000004 */
[----:B------:R-:W-:-:S06]  /*0780*/  DFMA R28, R22, R28, R22 ;  /* 0x0000001c161c722b */ /* 0x000fcc0000000016 */
[----:B------:R-:W-:Y:S02]  /*0790*/  DADD R4, R4, -R2 ;  /* 0x0000000004047229 */ /* 0x000fe40000000802 */
        /* <DEDUP_REMOVED lines=14> */
.L_x_6:
[----:B------:R-:W-:Y:S05]  /*0880*/  BSYNC.RECONVERGENT B2 ;  /* 0x0000000000027941 */ /* 0x000fea0003800200 */
.L_x_5:
[----:B------:R-:W-:Y:S02]  /*0890*/  IMAD.MOV.U32 R4, RZ, RZ, R2 ;  /* 0x000000ffff047224 */ /* 0x000fe400078e0002 */
[----:B------:R-:W-:-:S07]  /*08a0*/  IMAD.MOV.U32 R5, RZ, RZ, R3 ;  /* 0x000000ffff057224 */ /* 0x000fce00078e0003 */
.L_x_4:
[----:B------:R-:W-:Y:S05]  /*08b0*/  BSYNC.RECONVERGENT B1 ;  /* 0x0000000000017941 */ /* 0x000fea0003800200 */
.L_x_3:
[----:B------:R-:W0:Y:S01]  /*08c0*/  LDC.64 R30, c[0x0][0x3a0] ;  /* 0x0000e800ff1e7b82 */ /* 0x000e220000000a00 */
[----:B------:R-:W1:Y:S07]  /*08d0*/  LDCU.64 UR6, c[0x0][0x3b8] ;  /* 0x00007700ff0677ac */ /* 0x000e6e0008000a00 */
[----:B------:R-:W2:Y:S08]  /*08e0*/  LDC.64 R6, c[0x0][0x3a8] ;  /* 0x0000ea00ff067b82 */ /* 0x000eb00000000a00 */
[----:B------:R-:W3:Y:S01]  /*08f0*/  LDC.64 R22, c[0x0][0x388] ;  /* 0x0000e200ff167b82 */ /* 0x000ee20000000a00 */
[----:B0-----:R-:W-:-:S05]  /*0900*/  IMAD.WIDE.U32 R30, R20, 0x8, R30 ;  /* 0x00000008141e7825 */ /* 0x001fca00078e001e */
[----:B------:R0:W-:Y:S04]  /*0910*/  STG.E.64 desc[UR4][R30.64], R4 ;  /* 0x000000041e007986 */ /* 0x0001e8000c101b04 */
[----:B------:R-:W4:Y:S02]  /*0920*/  LDG.E.64 R2, desc[UR4][R18.64] ;  /* 0x0000000412027981 */ /* 0x000f24000c1e1b00 */
[----:B----4-:R-:W-:-:S08]  /*0930*/  DMUL R2, R2, R2 ;  /* 0x0000000202027228 */ /* 0x010fd00000000000 */
[----:B------:R-:W-:Y:S01]  /*0940*/  DFMA R10, R4, R4, R2 ;  /* 0x00000004040a722b */ /* 0x000fe20000000002 */
[----:B--2---:R-:W-:-:S06]  /*0950*/  IMAD.WIDE.U32 R2, R20, 0x8, R6 ;  /* 0x0000000814027825 */ /* 0x004fcc00078e0006 */
[----:B------:R2:W-:Y:S04]  /*0960*/  STG.E.64 desc[UR4][R2.64], R10 ;  /* 0x0000000a02007986 */ /* 0x0005e8000c101b04 */
[----:B------:R-:W4:Y:S01]  /*0970*/  LDG.E.64 R12, desc[UR4][R14.64] ;  /* 0x000000040e0c7981 */ /* 0x000f22000c1e1b00 */
[----:B---3--:R-:W-:-:S05]  /*0980*/  IMAD.WIDE.U32 R6, R20, 0x8, R22 ;  /* 0x0000000814067825 */ /* 0x008fca00078e0016 */
[----:B------:R-:W3:Y:S01]  /*0990*/  LDG.E.64 R24, desc[UR4][R6.64] ;  /* 0x0000000406187981 */ /* 0x000ee2000c1e1b00 */
[----:B0-----:R-:W-:Y:S02]  /*09a0*/  IMAD.MOV.U32 R4, RZ, RZ, 0x0 ;  /* 0x00000000ff047424 */ /* 0x001fe400078e00ff */
[----:B------:R-:W-:-:S06]  /*09b0*/  IMAD.MOV.U32 R5, RZ, RZ, 0x3ff80000 ;  /* 0x3ff80000ff057424 */ /* 0x000fcc00078e00ff */
[----:B------:R-:W-:Y:S02]  /*09c0*/  DFMA R4, R10, -R4, 1 ;  /* 0x3ff000000a04742b */ /* 0x000fe40000000804 */
[----:B----4-:R-:W-:-:S08]  /*09d0*/  DMUL R12, RZ, R12 ;  /* 0x0000000cff0c7228 */ /* 0x010fd00000000000 */
[----:B------:R-:W-:-:S07]  /*09e0*/  DMUL R26, R12, R4 ;  /* 0x000000040c1a7228 */ /* 0x000fce0000000000 */
[----:B---3--:R0:W-:Y:S04]  /*09f0*/  ST.E.64 desc[UR4][R24.64], R26 ;  /* 0x0000001a18007985 */ /* 0x0081e8000c101b04 */
[----:B------:R-:W3:Y:S04]  /*0a00*/  LDG.E.64 R28, desc[UR4][R18.64] ;  /* 0x00000004121c7981 */ /* 0x000ee8000c1e1b00 */
[----:B------:R-:W4:Y:S04]  /*0a10*/  LDG.E.64 R12, desc[UR4][R2.64] ;  /* 0x00000004020c7981 */ /* 0x000f28000c1e1b00 */
[----:B--2---:R-:W2:Y:S04]  /*0a20*/  LDG.E.64 R10, desc[UR4][R14.64] ;  /* 0x000000040e0a7981 */ /* 0x004ea8000c1e1b00 */
[----:B------:R-:W5:Y:S01]  /*0a30*/  LDG.E.64 R32, desc[UR4][R6.64] ;  /* 0x0000000406207981 */ /* 0x000f62000c1e1b00 */
[----:B------:R-:W-:Y:S01]  /*0a40*/  MOV R4, 0x0 ;  /* 0x0000000000047802 */ /* 0x000fe20000000f00 */
[----:B------:R-:W-:Y:S01]  /*0a50*/  IMAD.MOV.U32 R5, RZ, RZ, 0x40080000 ;  /* 0x40080000ff057424 */ /* 0x000fe200078e00ff */
[----:B---3--:R-:W-:-:S05]  /*0a60*/  DMUL R22, R28, R28 ;  /* 0x0000001c1c167228 */ /* 0x008fca0000000000 */
[----:B------:R-:W-:Y:S02]  /*0a70*/  DFMA R28, R28, R4, 1 ;  /* 0x3ff000001c1c742b */ /* 0x000fe40000000004 */
[----:B--2---:R-:W-:-:S06]  /*0a80*/  DMUL R10, RZ, R10 ;  /* 0x0000000aff0a7228 */ /* 0x004fcc0000000000 */
[----:B------:R-:W-:-:S08]  /*0a90*/  DFMA R22, R22, 4.5, R28 ;  /* 0x401200001616782b */ /* 0x000fd0000000001c */
[----:B----4-:R-:W-:-:S08]  /*0aa0*/  DFMA R12, R12, -1.5, R22 ;  /* 0xbff800000c0c782b */ /* 0x010fd00000000016 */
[----:B------:R-:W-:-:S07]  /*0ab0*/  DMUL R34, R10, R12 ;  /* 0x0000000c0a227228 */ /* 0x000fce0000000000 */
[----:B-----5:R2:W-:Y:S04]  /*0ac0*/  ST.E.64 desc[UR4][R32.64+0x8], R34 ;  /* 0x0000082220007985 */ /* 0x0205e8000c101b04 */
[----:B0-----:R-:W3:Y:S04]  /*0ad0*/  LDG.E.64 R26, desc[UR4][R30.64] ;  /* 0x000000041e1a7981 */ /* 0x001ee8000c1e1b00 */
[----:B------:R-:W4:Y:S04]  /*0ae0*/  LDG.E.64 R10, desc[UR4][R2.64] ;  /* 0x00000004020a7981 */ /* 0x000f28000c1e1b00 */
[----:B------:R-:W5:Y:S04]  /*0af0*/  LDG.E.64 R28, desc[UR4][R14.64] ;  /* 0x000000040e1c7981 */ /* 0x000f68000c1e1b00 */
[----:B------:R-:W2:Y:S01]  /*0b00*/  LDG.E.64 R12, desc[UR4][R6.64] ;  /* 0x00000004060c7981 */ /* 0x000ea2000c1e1b00 */
[----:B------:R-:W-:-:S02]  /*0b10*/  IMAD.MOV.U32 R22, RZ, RZ, 0x0 ;  /* 0x00000000ff167424 */ /* 0x000fc400078e00ff */
[----:B------:R-:W-:Y:S01]  /*0b20*/  IMAD.MOV.U32 R23, RZ, RZ, 0x40080000 ;  /* 0x40080000ff177424 */ /* 0x000fe200078e00ff */
[----:B---3--:R-:W-:-:S05]  /*0b30*/  DMUL R24, R26, R26 ;  /* 0x0000001a1a187228 */ /* 0x008fca0000000000 */
[----:B------:R-:W-:Y:S02]  /*0b40*/  DFMA R26, R26, -R22, 1 ;  /* 0x3ff000001a1a742b */ /* 0x000fe40000000816 */
[----:B-----5:R-:W-:-:S06]  /*0b50*/  DMUL R28, RZ, R28 ;  /* 0x0000001cff1c7228 */ /* 0x020fcc0000000000 */
[----:B------:R-:W-:-:S08]  /*0b60*/  DFMA R24, R24, 4.5, R26 ;  /* 0x401200001818782b */ /* 0x000fd0000000001a */
[----:B----4-:R-:W-:-:S08]  /*0b70*/  DFMA R10, R10, -1.5, R24 ;  /* 0xbff800000a0a782b */ /* 0x010fd00000000018 */
[----:B--2---:R-:W-:-:S07]  /*0b80*/  DMUL R32, R28, R10 ;  /* 0x0000000a1c207228 */ /* 0x004fce0000000000 */
[----:B------:R0:W-:Y:S04]  /*0b90*/  ST.E.64 desc[UR4][R12.64+0x10], R32 ;  /* 0x000010200c007985 */ /* 0x0001e8000c101b04 */
[----:B------:R-:W2:Y:S04]  /*0ba0*/  LDG.E.64 R28, desc[UR4][R18.64] ;  /* 0x00000004121c7981 */ /* 0x000ea8000c1e1b00 */
[----:B------:R-:W3:Y:S04]  /*0bb0*/  LDG.E.64 R26, desc[UR4][R2.64] ;  /* 0x00000004021a7981 */ /* 0x000ee8000c1e1b00 */
[----:B------:R-:W4:Y:S04]  /*0bc0*/  LDG.E.64 R24, desc[UR4][R14.64] ;  /* 0x000000040e187981 */ /* 0x000f28000c1e1b00 */
[----:B------:R-:W5:Y:S01]  /*0bd0*/  LDG.E.64 R10, desc[UR4][R6.64] ;  /* 0x00000004060a7981 */ /* 0x000f62000c1e1b00 */
[----:B--2---:R-:W-:-:S02]  /*0be0*/  DFMA R22, R28, -R22, 1 ;  /* 0x3ff000001c16742b */ /* 0x004fc40000000816 */
[----:B------:R-:W-:Y:S02]  /*0bf0*/  DMUL R28, R28, R28 ;  /* 0x0000001c1c1c7228 */ /* 0x000fe40000000000 */
[----:B----4-:R-:W-:-:S06]  /*0c00*/  DMUL R24, RZ, R24 ;  /* 0x00000018ff187228 */ /* 0x010fcc0000000000 */
[----:B------:R-:W-:-:S08]  /*0c10*/  DFMA R22, R28, 4.5, R22 ;  /* 0x401200001c16782b */ /* 0x000fd00000000016 */
[----:B---3--:R-:W-:-:S08]  /*0c20*/  DFMA R22, R26, -1.5, R22 ;  /* 0xbff800001a16782b */ /* 0x008fd00000000016 */
[----:B------:R-:W-:-:S07]  /*0c30*/  DMUL R26, R24, R22 ;  /* 0x00000016181a7228 */ /* 0x000fce0000000000 */
[----:B-----5:R2:W-:Y:S04]  /*0c40*/  ST.E.64 desc[UR4][R10.64+0x18], R26 ;  /* 0x0000181a0a007985 */ /* 0x0205e8000c101b04 */
[----:B------:R-:W3:Y:S04]  /*0c50*/  LDG.E.64 R28, desc[UR4][R30.64] ;  /* 0x000000041e1c7981 */ /* 0x000ee8000c1e1b00 */
[----:B------:R-:W4:Y:S04]  /*0c60*/  LDG.E.64 R22, desc[UR4][R2.64] ;  /* 0x0000000402167981 */ /* 0x000f28000c1e1b00 */
[----:B0-----:R-:W5:Y:S04]  /*0c70*/  LDG.E.64 R12, desc[UR4][R14.64] ;  /* 0x000000040e0c7981 */ /* 0x001f68000c1e1b00 */
[----:B------:R-:W2:Y:S01]  /*0c80*/  LDG.E.64 R32, desc[UR4][R6.64] ;  /* 0x0000000406207981 */ /* 0x000ea2000c1e1b00 */
[----:B---3--:R-:W-:-:S02]  /*0c90*/  DFMA R24, R28, R4, 1 ;  /* 0x3ff000001c18742b */ /* 0x008fc40000000004 */
[----:B------:R-:W-:Y:S02]  /*0ca0*/  DMUL R28, R28, R28 ;  /* 0x0000001c1c1c7228 */ /* 0x000fe40000000000 */
[----:B-----5:R-:W-:-:S06]  /*0cb0*/  DMUL R12, RZ, R12 ;  /* 0x0000000cff0c7228 */ /* 0x020fcc0000000000 */
[----:B------:R-:W-:-:S08]  /*0cc0*/  DFMA R24, R28, 4.5, R24 ;  /* 0x401200001c18782b */ /* 0x000fd00000000018 */
[----:B----4-:R-:W-:-:S08]  /*0cd0*/  DFMA R22, R22, -1.5, R24 ;  /* 0xbff800001616782b */ /* 0x010fd00000000018 */
[----:B------:R-:W-:-:S07]  /*0ce0*/  DMUL R34, R12, R22 ;  /* 0x000000160c227228 */ /* 0x000fce0000000000 */
[----:B--2---:R0:W-:Y:S04]  /*0cf0*/  ST.E.64 desc[UR4][R32.64+0x20], R34 ;  /* 0x0000202220007985 */ /* 0x0041e8000c101b04 */
[----:B------:R-:W2:Y:S04]  /*0d00*/  LDG.E.64 R12, desc[UR4][R18.64] ;  /* 0x00000004120c7981 */ /* 0x000ea8000c1e1b00 */
[----:B------:R-:W2:Y:S04]  /*0d10*/  LDG.E.64 R22, desc[UR4][R30.64] ;  /* 0x000000041e167981 */ /* 0x000ea8000c1e1b00 */
[----:B------:R-:W3:Y:S04]  /*0d20*/  LDG.E.64 R10, desc[UR4][R2.64] ;  /* 0x00000004020a7981 */ /* 0x000ee8000c1e1b00 */
[----:B------:R-:W4:Y:S04]  /*0d30*/  LDG.E.64 R26, desc[UR4][R14.64] ;  /* 0x000000040e1a7981 */ /* 0x000f28000c1e1b00 */
[----:B------:R-:W5:Y:S01]  /*0d40*/  LDG.E.64 R28, desc[UR4][R6.64] ;  /* 0x00000004061c7981 */ /* 0x000f62000c1e1b00 */
[----:B--2---:R-:W-:-:S08]  /*0d50*/  DADD R12, R12, R22 ;  /* 0x000000000c0c7229 */ /* 0x004fd00000000016 */
[C---:B------:R-:W-:Y:S02]  /*0d60*/  DFMA R22, R12.reuse, R4, 1 ;  /* 0x3ff000000c16742b */ /* 0x040fe40000000004 */
[----:B------:R-:W-:Y:S02]  /*0d70*/  DMUL R24, R12, 4.5 ;  /* 0x401200000c187828 */ /* 0x000fe40000000000 */
[----:B----4-:R-:W-:-:S06]  /*0d80*/  DMUL R26, RZ, R26 ;  /* 0x0000001aff1a7228 */ /* 0x010fcc0000000000 */
[----:B------:R-:W-:-:S08]  /*0d90*/  DFMA R22, R12, R24, R22 ;  /* 0x000000180c16722b */ /* 0x000fd00000000016 */
[----:B---3--:R-:W-:-:S08]  /*0da0*/  DFMA R10, R10, -1.5, R22 ;  /* 0xbff800000a0a782b */ /* 0x008fd00000000016 */
[----:B0-----:R-:W-:-:S07]  /*0db0*/  DMUL R34, R26, R10 ;  /* 0x0000000a1a227228 */ /* 0x001fce0000000000 */
[----:B-----5:R0:W-:Y:S04]  /*0dc0*/  ST.E.64 desc[UR4][R28.64+0x28], R34 ;  /* 0x000028221c007985 */ /* 0x0201e8000c101b04 */
[----:B------:R-:W2:Y:S04]  /*0dd0*/  LDG.E.64 R12, desc[UR4][R18.64] ;  /* 0x00000004120c7981 */ /* 0x000ea8000c1e1b00 */
[----:B------:R-:W2:Y:S04]  /*0de0*/  LDG.E.64 R22, desc[UR4][R30.64] ;  /* 0x000000041e167981 */ /* 0x000ea8000c1e1b00 */
[----:B------:R-:W3:Y:S04]  /*0df0*/  LDG.E.64 R10, desc[UR4][R2.64] ;  /* 0x00000004020a7981 */ /* 0x000ee8000c1e1b00 */
[----:B------:R-:W4:Y:S04]  /*0e00*/  LDG.E.64 R26, desc[UR4][R14.64] ;  /* 0x000000040e1a7981 */ /* 0x000f28000c1e1b00 */
[----:B------:R-:W5:Y:S01]  /*0e10*/  LDG.E.64 R32, desc[UR4][R6.64] ;  /* 0x0000000406207981 */ /* 0x000f62000c1e1b00 */
[----:B--2---:R-:W-:-:S08]  /*0e20*/  DADD R12, R12, -R22 ;  /* 0x000000000c0c7229 */ /* 0x004fd00000000816 */
[C---:B------:R-:W-:Y:S02]  /*0e30*/  DFMA R22, R12.reuse, R4, 1 ;  /* 0x3ff000000c16742b */ /* 0x040fe40000000004 */
[----:B------:R-:W-:Y:S02]  /*0e40*/  DMUL R24, R12, 4.5 ;  /* 0x401200000c187828 */ /* 0x000fe40000000000 */
[----:B----4-:R-:W-:-:S06]  /*0e50*/  DMUL R26, RZ, R26 ;  /* 0x0000001aff1a7228 */ /* 0x010fcc0000000000 */
[----:B------:R-:W-:-:S08]  /*0e60*/  DFMA R22, R12, R24, R22 ;  /* 0x000000180c16722b */ /* 0x000fd00000000016 */
[----:B---3--:R-:W-:-:S08]  /*0e70*/  DFMA R10, R10, -1.5, R22 ;  /* 0xbff800000a0a782b */ /* 0x008fd00000000016 */
[----:B0-----:R-:W-:-:S07]  /*0e80*/  DMUL R34, R26, R10 ;  /* 0x0000000a1a227228 */ /* 0x001fce0000000000 */
[----:B-----5:R-:W-:Y:S04]  /*0e90*/  ST.E.64 desc[UR4][R32.64+0x28], R34 ;  /* 0x0000282220007985 */ /* 0x020fe8000c101b04 */
[----:B------:R-:W2:Y:S04]  /*0ea0*/  LDG.E.64 R24, desc[UR4][R18.64] ;  /* 0x0000000412187981 */ /* 0x000ea8000c1e1b00 */
[----:B------:R-:W2:Y:S04]  /*0eb0*/  LDG.E.64 R26, desc[UR4][R30.64] ;  /* 0x000000041e1a7981 */ /* 0x000ea8000c1e1b00 */
[----:B------:R-:W3:Y:S04]  /*0ec0*/  LDG.E.64 R10, desc[UR4][R2.64] ;  /* 0x00000004020a7981 */ /* 0x000ee8000c1e1b00 */
[----:B------:R-:W4:Y:S04]  /*0ed0*/  LDG.E.64 R12, desc[UR4][R14.64] ;  /* 0x000000040e0c7981 */ /* 0x000f28000c1e1b00 */
[----:B------:R-:W5:Y:S01]  /*0ee0*/  LDG.E.64 R22, desc[UR4][R6.64] ;  /* 0x0000000406167981 */ /* 0x000f62000c1e1b00 */
[----:B--2---:R-:W-:-:S08]  /*0ef0*/  DADD R24, -R24, -R26 ;  /* 0x0000000018187229 */ /* 0x004fd0000000091a */
[C---:B------:R-:W-:Y:S02]  /*0f00*/  DFMA R26, R24.reuse, R4, 1 ;  /* 0x3ff00000181a742b */ /* 0x040fe40000000004 */
[----:B------:R-:W-:Y:S02]  /*0f10*/  DMUL R28, R24, 4.5 ;  /* 0x40120000181c7828 */ /* 0x000fe40000000000 */
[----:B----4-:R-:W-:-:S06]  /*0f20*/  DMUL R12, RZ, R12 ;  /* 0x0000000cff0c7228 */ /* 0x010fcc0000000000 */
[----:B------:R-:W-:-:S08]  /*0f30*/  DFMA R26, R24, R28, R26 ;  /* 0x0000001c181a722b */ /* 0x000fd0000000001a */
[----:B---3--:R-:W-:-:S08]  /*0f40*/  DFMA R10, R10, -1.5, R26 ;  /* 0xbff800000a0a782b */ /* 0x008fd0000000001a */
[----:B------:R-:W-:-:S07]  /*0f50*/  DMUL R12, R12, R10 ;  /* 0x0000000a0c0c7228 */ /* 0x000fce0000000000 */
[----:B-----5:R0:W-:Y:S04]  /*0f60*/  ST.E.64 desc[UR4][R22.64+0x28], R12 ;  /* 0x0000280c16007985 */ /* 0x0201e8000c101b04 */
[----:B------:R-:W2:Y:S04]  /*0f70*/  LDG.E.64 R18, desc[UR4][R18.64] ;  /* 0x0000000412127981 */ /* 0x000ea8000c1e1b00 */
[----:B------:R-:W2:Y:S04]  /*0f80*/  LDG.E.64 R30, desc[UR4][R30.64] ;  /* 0x000000041e1e7981 */ /* 0x000ea8000c1e1b00 */
[----:B------:R-:W0:Y:S04]  /*0f90*/  LDG.E.64 R2, desc[UR4][R2.64] ;  /* 0x0000000402027981 */ /* 0x000e28000c1e1b00 */
[----:B------:R-:W3:Y:S04]  /*0fa0*/  LDG.E.64 R14, desc[UR4][R14.64] ;  /* 0x000000040e0e7981 */ /* 0x000ee8000c1e1b00 */
[----:B------:R-:W4:Y:S01]  /*0fb0*/  LDG.E.64 R10, desc[UR4][R6.64] ;  /* 0x00000004060a7981 */ /* 0x000f22000c1e1b00 */
[----:B-1----:R-:W-:-:S05]  /*0fc0*/  IADD3 R20, P0, PT, R20, UR6, RZ ;  /* 0x0000000614147c10 */ /* 0x002fca000ff1e0ff */
[----:B------:R-:W-:Y:S01]  /*0fd0*/  IMAD.X R21, RZ, RZ, UR7, P0 ;  /* 0x00000007ff157e24 */ /* 0x000fe200080e06ff */
[----:B--2---:R-:W-:-:S08]  /*0fe0*/  DADD R24, -R18, R30 ;  /* 0x0000000012187229 */ /* 0x004fd0000000011e */
[C---:B------:R-:W-:Y:S02]  /*0ff0*/  DFMA R4, R24.reuse, R4, 1 ;  /* 0x3ff000001804742b */ /* 0x040fe40000000004 */
[----:B------:R-:W-:-:S08]  /*1000*/  DMUL R26, R24, 4.5 ;  /* 0x40120000181a7828 */ /* 0x000fd00000000000 */
[----:B------:R-:W-:-:S08]  /*1010*/  DFMA R4, R24, R26, R4 ;  /* 0x0000001a1804722b */ /* 0x000fd00000000004 */
[----:B0-----:R-:W-:Y:S02]  /*1020*/  DFMA R12, R2, -1.5, R4 ;  /* 0xbff80000020c782b */ /* 0x001fe40000000004 */
[----:B---3--:R-:W-:-:S08]  /*1030*/  DMUL R4, RZ, R14 ;  /* 0x0000000eff047228 */ /* 0x008fd00000000000 */
[----:B------:R-:W-:-:S07]  /*1040*/  DMUL R4, R4, R12 ;  /* 0x0000000c04047228 */ /* 0x000fce0000000000 */
[----:B----4-:R0:W-:Y:S04]  /*1050*/  ST.E.64 desc[UR4][R10.64+0x28], R4 ;  /* 0x000028040a007985 */ /* 0x0101e8000c101b04 */
[----:B------:R-:W2:Y:S02]  /*1060*/  LDG.E.U8 R20, desc[UR4][R20.64] ;  /* 0x0000000414147981 */ /* 0x000ea4000c1e1100 */
[----:B--2---:R-:W-:-:S13]  /*1070*/  ISETP.NE.AND P0, PT, R20, RZ, PT ;  /* 0x000000ff1400720c */ /* 0x004fda0003f05270 */
[----:B0-----:R-:W-:Y:S05]  /*1080*/  @!P0 BRA `(.L_x_7) ;  /* 0x0000000000648947 */ /* 0x001fea0003800000 */
[----:B------:R-:W2:Y:S04]  /*1090*/  LDG.E.64 R2, desc[UR4][R8.64] ;  /* 0x0000000408027981 */ /* 0x000ea8000c1e1b00 */
[----:B--2---:R-:W2:Y:S04]  /*10a0*/  LD.E.64 R4, desc[UR4][R2.64+0x18] ;  /* 0x0000180402047980 */ /* 0x004ea8000c101b00 */
[----:B--2---:R0:W-:Y:S04]  /*10b0*/  ST.E.64 desc[UR4][R2.64+0x8], R4 ;  /* 0x0000080402007985 */ /* 0x0041e8000c101b04 */
[----:B------:R-:W2:Y:S04]  /*10c0*/  LDG.E.64 R6, desc[UR4][R8.64] ;  /* 0x0000000408067981 */ /* 0x000ea8000c1e1b00 */
[----:B--2---:R-:W2:Y:S04]  /*10d0*/  LD.E.64 R10, desc[UR4][R6.64+0x20] ;  /* 0x00002004060a7980 */ /* 0x004ea8000c101b00 */
[----:B--2---:R1:W-:Y:S04]  /*10e0*/  ST.E.64 desc[UR4][R6.64+0x10], R10 ;  /* 0x0000100a06007985 */ /* 0x0043e8000c101b04 */
[----:B------:R-:W2:Y:S04]  /*10f0*/  LDG.E.64 R12, desc[UR4][R8.64] ;  /* 0x00000004080c7981 */ /* 0x000ea8000c1e1b00 */
[----:B--2---:R-:W2:Y:S04]  /*1100*/  LD.E.64 R14, desc[UR4][R12.64+0x8] ;  /* 0x000008040c0e7980 */ /* 0x004ea8000c101b00 */
[----:B--2---:R2:W-:Y:S04]  /*1110*/  ST.E.64 desc[UR4][R12.64+0x18], R14 ;  /* 0x0000180e0c007985 */ /* 0x0045e8000c101b04 */
[----:B------:R-:W3:Y:S04]  /*1120*/  LDG.E.64 R16, desc[UR4][R8.64] ;  /* 0x0000000408107981 */ /* 0x000ee8000c1e1b00 */
[----:B---3--:R-:W3:Y:S04]  /*1130*/  LD.E.64 R18, desc[UR4][R16.64+0x10] ;  /* 0x0000100410127980 */ /* 0x008ee8000c101b00 */
[----:B---3--:R3:W-:Y:S04]  /*1140*/  ST.E.64 desc[UR4][R16.64+0x20], R18 ;  /* 0x0000201210007985 */ /* 0x0087e8000c101b04 */
[----:B------:R-:W0:Y:S04]  /*1150*/  LDG.E.64 R20, desc[UR4][R8.64] ;  /* 0x0000000408147981 */ /* 0x000e28000c1e1b00 */
[----:B0-----:R-:W4:Y:S04]  /*1160*/  LD.E.64 R2, desc[UR4][R20.64+0x38] ;  /* 0x0000380414027980 */ /* 0x001f28000c101b00 */
[----:B----4-:R-:W-:Y:S04]  /*1170*/  ST.E.64 desc[UR4][R20.64+0x28], R2 ;  /* 0x0000280214007985 */ /* 0x010fe8000c101b04 */
[----:B------:R-:W1:Y:S04]  /*1180*/  LDG.E.64 R4, desc[UR4][R8.64] ;  /* 0x0000000408047981 */ /* 0x000e68000c1e1b00 */
[----:B-1----:R-:W4:Y:S04]  /*1190*/  LD.E.64 R6, desc[UR4][R4.64+0x40] ;  /* 0x0000400404067980 */ /* 0x002f28000c101b00 */
[----:B----4-:R-:W-:Y:S04]  /*11a0*/  ST.E.64 desc[UR4][R4.64+0x30], R6 ;  /* 0x0000300604007985 */ /* 0x010fe8000c101b04 */
[----:B------:R-:W2:Y:S04]  /*11b0*/  LDG.E.64 R10, desc[UR4][R8.64] ;  /* 0x00000004080a7981 */ /* 0x000ea8000c1e1b00 */
[----:B--2---:R-:W2:Y:S04]  /*11c0*/  LD.E.64 R12, desc[UR4][R10.64+0x28] ;  /* 0x000028040a0c7980 */ /* 0x004ea8000c101b00 */
[----:B--2---:R-:W-:Y:S04]  /*11d0*/  ST.E.64 desc[UR4][R10.64+0x38], R12 ;  /* 0x0000380c0a007985 */ /* 0x004fe8000c101b04 */
[----:B------:R-:W3:Y:S04]  /*11e0*/  LDG.E.64 R14, desc[UR4][R8.64] ;  /* 0x00000004080e7981 */ /* 0x000ee8000c1e1b00 */
[----:B---3--:R-:W2:Y:S04]  /*11f0*/  LD.E.64 R16, desc[UR4][R14.64+0x30] ;  /* 0x000030040e107980 */ /* 0x008ea8000c101b00 */
[----:B--2---:R-:W-:Y:S01]  /*1200*/  ST.E.64 desc[UR4][R14.64+0x40], R16 ;  /* 0x000040100e007985 */ /* 0x004fe2000c101b04 */
[----:B------:R-:W-:Y:S05]  /*1210*/  EXIT ;  /* 0x000000000000794d */ /* 0x000fea0003800000 */
.L_x_7:
[----:B------:R-:W2:Y:S02]  /*1220*/  LDG.E.U8 R16, desc[UR4][R16.64] ;  /* 0x0000000410107981 */ /* 0x000ea4000c1e1100 */
[----:B--2---:R-:W-:-:S13]  /*1230*/  ISETP.NE.AND P0, PT, R16, RZ, PT ;  /* 0x000000ff1000720c */ /* 0x004fda0003f05270 */
[----:B------:R-:W-:Y:S05]  /*1240*/  @P0 BRA `(.L_x_8) ;  /* 0x0000001000580947 */ /* 0x000fea0003800000 */
[----:B------:R-:W0:Y:S08]  /*1250*/  LDC R0, c[0x0][0x3d4] ;  /* 0x0000f500ff007b82 */ /* 0x000e300000000800 */
[----:B------:R-:W1:Y:S01]  /*1260*/  LDC.64 R14, c[0x0][0x3d0] ;  /* 0x0000f400ff0e7b82 */ /* 0x000e620000000a00 */
[----:B0-----:R-:W1:Y:S01]  /*1270*/  MUFU.RCP64H R3, R0 ;  /* 0x0000000000037308 */ /* 0x001e620000001800 */
[----:B------:R-:W-:-:S05]  /*1280*/  VIADD R2, R0, 0x300402 ;  /* 0x0030040200027836 */ /* 0x000fca0000000000 */
[----:B------:R-:W-:Y:S01]  /*1290*/  FSETP.GEU.AND P0, PT, |R2|, 5.8789094863358348022e-39, PT ;  /* 0x004004020200780b */ /* 0x000fe20003f0e200 */
[----:B-1----:R-:W-:-:S08]  /*12a0*/  DFMA R4, R2, -R14, 1 ;  /* 0x3ff000000204742b */ /* 0x002fd0000000080e */
[----:B------:R-:W-:-:S08]  /*12b0*/  DFMA R4, R4, R4, R4 ;  /* 0x000000040404722b */ /* 0x000fd00000000004 */
[----:B------:R-:W-:-:S08]  /*12c0*/  DFMA R4, R2, R4, R2 ;  /* 0x000000040204722b */ /* 0x000fd00000000002 */
[----:B------:R-:W-:-:S08]  /*12d0*/  DFMA R14, R4, -R14, 1 ;  /* 0x3ff00000040e742b */ /* 0x000fd0000000080e */
[----:B------:R-:W-:Y:S01]  /*12e0*/  DFMA R14, R4, R14, R4 ;  /* 0x0000000e040e722b */ /* 0x000fe20000000004 */
[----:B------:R-:W-:Y:S10]  /*12f0*/  @P0 BRA `(.L_x_9) ;  /* 0x0000000000100947 */ /* 0x000ff40003800000 */
[----:B------:R-:W-:-:S05]  /*1300*/  LOP3.LUT R0, R0, 0x7fffffff, RZ, 0xc0, !PT ;  /* 0x7fffffff00007812 */ /* 0x000fca00078ec0ff */
[----:B------:R-:W-:Y:S01]  /*1310*/  VIADD R10, R0, 0xfff00000 ;  /* 0xfff00000000a7836 */ /* 0x000fe20000000000 */
[----:B------:R-:W-:-:S07]  /*1320*/  MOV R0, 0x1340 ;  /* 0x0000134000007802 */ /* 0x000fce0000000f00 */
[----:B------:R-:W-:Y:S05]  /*1330*/  CALL.REL.NOINC `($__internal_0_$__cuda_sm20_dblrcp_rn_slowpath_v3) ;  /* 0x0000001000287944 */ /* 0x000fea0003c00000 */
.L_x_9:
[----:B------:R-:W2:Y:S01]  /*1340*/  LDG.E.64 R4, desc[UR4][R6.64] ;  /* 0x0000000406047981 */ /* 0x000ea2000c1e1b00 */
[----:B------:R-:W0:Y:S01]  /*1350*/  LDCU UR6, c[0x0][0x3d4] ;  /* 0x00007a80ff0677ac */ /* 0x000e220008000800 */
[----:B------:R-:W1:Y:S02]  /*1360*/  LDC.64 R12, c[0x0][0x3d0] ;  /* 0x0000f400ff0c7b82 */ /* 0x000e640000000a00 */
[----:B------:R-:W3:Y:S01]  /*1370*/  LDG.E.64 R20, desc[UR4][R8.64] ;  /* 0x0000000408147981 */ /* 0x000ee2000c1e1b00 */
[----:B------:R-:W-:Y:S01]  /*1380*/  MOV R2, 0x1 ;  /* 0x0000000100027802 */ /* 0x000fe20000000f00 */
[----:B0-----:R-:W1:Y:S05]  /*1390*/  MUFU.RCP64H R3, UR6 ;  /* 0x0000000600037d08 */ /* 0x001e6a0008001800 */
[----:B-1----:R-:W-:Y:S01]  /*13a0*/  DFMA R10, R2, -R12, 1 ;  /* 0x3ff00000020a742b */ /* 0x002fe2000000080c */
[----:B--2---:R-:W2:Y:S04]  /*13b0*/  LD.E.64 R4, desc[UR4][R4.64] ;  /* 0x0000000404047980 */ /* 0x004ea8000c101b00 */
[----:B---3--:R0:W5:Y:S03]  /*13c0*/  LD.E.64 R16, desc[UR4][R20.64] ;  /* 0x0000000414107980 */ /* 0x008166000c101b00 */
[----:B------:R-:W-:Y:S01]  /*13d0*/  DFMA R10, R10, R10, R10 ;  /* 0x0000000a0a0a722b */ /* 0x000fe2000000000a */
[----:B------:R-:W-:Y:S01]  /*13e0*/  BSSY.RECONVERGENT B1, `(.L_x_10) ;  /* 0x0000011000017945 */ /* 0x000fe20003800200 */
[----:B------:R-:W-:-:S06]  /*13f0*/  DADD R14, -R14, 1 ;  /* 0x3ff000000e0e7429 */ /* 0x000fcc0000000100 */
[----:B------:R-:W-:-:S08]  /*1400*/  DFMA R10, R2, R10, R2 ;  /* 0x0000000a020a722b */ /* 0x000fd00000000002 */
[----:B------:R-:W-:-:S08]  /*1410*/  DFMA R2, R10, -R12, 1 ;  /* 0x3ff000000a02742b */ /* 0x000fd0000000080c */
[----:B------:R-:W-:-:S08]  /*1420*/  DFMA R2, R10, R2, R10 ;  /* 0x000000020a02722b */ /* 0x000fd0000000000a */
[----:B--2---:R-:W-:Y:S01]  /*1430*/  DMUL R10, R4, R2 ;  /* 0x00000002040a7228 */ /* 0x004fe20000000000 */
[----:B------:R-:W-:-:S07]  /*1440*/  FSETP.GEU.AND P1, PT, |R5|, 6.5827683646048100446e-37, PT ;  /* 0x036000000500780b */ /* 0x000fce0003f2e200 */
[----:B------:R-:W-:-:S08]  /*1450*/  DFMA R12, R10, -R12, R4 ;  /* 0x8000000c0a0c722b */ /* 0x000fd00000000004 */
[----:B------:R-:W-:-:S10]  /*1460*/  DFMA R2, R2, R12, R10 ;  /* 0x0000000c0202722b */ /* 0x000fd4000000000a */
[----:B------:R-:W-:-:S05]  /*1470*/  FFMA R0, RZ, UR6, R3 ;  /* 0x00000006ff007c23 */ /* 0x000fca0008000003 */
[----:B------:R-:W-:-:S13]  /*1480*/  FSETP.GT.AND P0, PT, |R0|, 1.469367938527859385e-39, PT ;  /* 0x001000000000780b */ /* 0x000fda0003f04200 */
[----:B0-----:R-:W-:Y:S05]  /*1490*/  @P0 BRA P1, `(.L_x_11) ;  /* 0x0000000000140947 */ /* 0x001fea0000800000 */
[----:B------:R-:W0:Y:S01]  /*14a0*/  LDCU.64 UR6, c[0x0][0x3d0] ;  /* 0x00007a00ff0677ac */ /* 0x000e220008000a00 */
[----:B------:R-:W-:Y:S01]  /*14b0*/  MOV R0, 0x14f0 ;  /* 0x000014f000007802 */ /* 0x000fe20000000f00 */
[----:B0-----:R-:W-:Y:S02]  /*14c0*/  IMAD.U32 R2, RZ, RZ, UR6 ;  /* 0x00000006ff027e24 */ /* 0x001fe4000f8e00ff */
[----:B------:R-:W-:-:S07]  /*14d0*/  IMAD.U32 R3, RZ, RZ, UR7 ;  /* 0x00000007ff037e24 */ /* 0x000fce000f8e00ff */
[----:B-----5:R-:W-:Y:S05]  /*14e0*/  CALL.REL.NOINC `($__internal_1_$__cuda_sm20_div_rn_f64_full) ;  /* 0x0000001000687944 */ /* 0x020fea0003c00000 */
.L_x_11:
[----:B------:R-:W-:Y:S05]  /*14f0*/  BSYNC.RECONVERGENT B1 ;  /* 0x0000000000017941 */ /* 0x000fea0003800200 */
.L_x_10:
[----:B-----5:R-:W-:Y:S01]  /*1500*/  DFMA R2, R14, R16, R2 ;  /* 0x000000100e02722b */ /* 0x020fe20000000002 */
[----:B------:R-:W0:Y:S01]  /*1510*/  LDCU UR6, c[0x0][0x3d4] ;  /* 0x00007a80ff0677ac */ /* 0x000e220008000800 */
[----:B------:R-:W1:Y:S05]  /*1520*/  LDC.64 R12, c[0x0][0x3d0] ;  /* 0x0000f400ff0c7b82 */ /* 0x000e6a0000000a00 */
[----:B------:R2:W-:Y:S04]  /*1530*/  ST.E.64 desc[UR4][R20.64], R2 ;  /* 0x0000000214007985 */ /* 0x0005e8000c101b04 */
[----:B------:R-:W3:Y:S04]  /*1540*/  LDG.E.64 R4, desc[UR4][R6.64] ;  /* 0x0000000406047981 */ /* 0x000ee8000c1e1b00 */
[----:B------:R-:W4:Y:S01]  /*1550*/  LDG.E.64 R18, desc[UR4][R8.64] ;  /* 0x0000000408127981 */ /* 0x000f22000c1e1b00 */
[----:B0-----:R-:W1:Y:S01]  /*1560*/  MUFU.RCP64H R11, UR6 ;  /* 0x00000006000b7d08 */ /* 0x001e620008001800 */
[----:B------:R-:W-:-:S06]  /*1570*/  IMAD.MOV.U32 R10, RZ, RZ, 0x1 ;  /* 0x00000001ff0a7424 */ /* 0x000fcc00078e00ff */
[----:B-1----:R-:W-:Y:S01]  /*1580*/  DFMA R22, R10, -R12, 1 ;  /* 0x3ff000000a16742b */ /* 0x002fe2000000080c */
[----:B---3--:R-:W3:Y:S04]  /*1590*/  LD.E.64 R4, desc[UR4][R4.64+0x8] ;  /* 0x0000080404047980 */ /* 0x008ee8000c101b00 */
[----:B----4-:R0:W5:Y:S03]  /*15a0*/  LD.E.64 R16, desc[UR4][R18.64+0x8] ;  /* 0x0000080412107980 */ /* 0x010166000c101b00 */
[----:B------:R-:W-:Y:S01]  /*15b0*/  DFMA R22, R22, R22, R22 ;  /* 0x000000161616722b */ /* 0x000fe20000000016 */
[----:B------:R-:W-:Y:S07]  /*15c0*/  BSSY.RECONVERGENT B1, `(.L_x_12) ;  /* 0x0000010000017945 */ /* 0x000fee0003800200 */
[----:B------:R-:W-:-:S08]  /*15d0*/  DFMA R22, R10, R22, R10 ;  /* 0x000000160a16722b */ /* 0x000fd0000000000a */
[----:B--2---:R-:W-:-:S08]  /*15e0*/  DFMA R2, R22, -R12, 1 ;  /* 0x3ff000001602742b */ /* 0x004fd0000000080c */
[----:B------:R-:W-:-:S08]  /*15f0*/  DFMA R22, R22, R2, R22 ;  /* 0x000000021616722b */ /* 0x000fd00000000016 */
[----:B---3--:R-:W-:Y:S01]  /*1600*/  DMUL R2, R22, R4 ;  /* 0x0000000416027228 */ /* 0x008fe20000000000 */
        /* <DEDUP_REMOVED lines=11> */
.L_x_13:
[----:B------:R-:W-:Y:S05]  /*16c0*/  BSYNC.RECONVERGENT B1 ;  /* 0x0000000000017941 */ /* 0x000fea0003800200 */
.L_x_12:
        /* <DEDUP_REMOVED lines=24> */
[----:B------:R-:W-:Y:S02]  /*1850*/  MOV R0, 0x1890 ;  /* 0x0000189000007802 */ /* 0x000fe40000000f00 */
[----:B0-----:R-:W-:Y:S01]  /*1860*/  MOV R2, UR6 ;  /* 0x0000000600027c02 */ /* 0x001fe20008000f00 */
[----:B------:R-:W-:-:S07]  /*1870*/  IMAD.U32 R3, RZ, RZ, UR7 ;  /* 0x00000007ff037e24 */ /* 0x000fce000f8e00ff */
[----:B-----5:R-:W-:Y:S05]  /*1880*/  CALL.REL.NOINC `($__internal_1_$__cuda_sm20_div_rn_f64_full) ;  /* 0x0000000c00807944 */ /* 0x020fea0003c00000 */
.L_x_15:
[----:B------:R-:W-:Y:S05]  /*1890*/  BSYNC.RECONVERGENT B1 ;  /* 0x0000000000017941 */ /* 0x000fea0003800200 */
.L_x_14:
        /* <DEDUP_REMOVED lines=28> */
.L_x_17:
[----:B------:R-:W-:Y:S05]  /*1a60*/  BSYNC.RECONVERGENT B1 ;  /* 0x0000000000017941 */ /* 0x000fea0003800200 */
.L_x_16:
        /* <DEDUP_REMOVED lines=28> */
.L_x_19:
[----:B------:R-:W-:Y:S05]  /*1c30*/  BSYNC.RECONVERGENT B1 ;  /* 0x0000000000017941 */ /* 0x000fea0003800200 */
.L_x_18:
        /* <DEDUP_REMOVED lines=28> */
.L_x_21:
[----:B------:R-:W-:Y:S05]  /*1e00*/  BSYNC.RECONVERGENT B1 ;  /* 0x0000000000017941 */ /* 0x000fea0003800200 */
.L_x_20:
        /* <DEDUP_REMOVED lines=28> */
.L_x_23:
[----:B------:R-:W-:Y:S05]  /*1fd0*/  BSYNC.RECONVERGENT B1 ;  /* 0x0000000000017941 */ /* 0x000fea0003800200 */
.L_x_22:
        /* <DEDUP_REMOVED lines=28> */
.L_x_25:
[----:B------:R-:W-:Y:S05]  /*21a0*/  BSYNC.RECONVERGENT B1 ;  /* 0x0000000000017941 */ /* 0x000fea0003800200 */
.L_x_24:
        /* <DEDUP_REMOVED lines=28> */
.L_x_27:
[----:B------:R-:W-:Y:S05]  /*2370*/  BSYNC.RECONVERGENT B1 ;  /* 0x0000000000017941 */ /* 0x000fea0003800200 */
.L_x_26:
[----:B-----5:R-:W-:-:S07]  /*2380*/  DFMA R18, R14, R18, R2 ;  /* 0x000000120e12722b */ /* 0x020fce0000000002 */
[----:B------:R-:W-:Y:S01]  /*2390*/  ST.E.64 desc[UR4][R8.64+0x40], R18 ;  /* 0x0000401208007985 */ /* 0x000fe2000c101b04 */
[----:B------:R-:W-:Y:S05]  /*23a0*/  EXIT ;  /* 0x000000000000794d */ /* 0x000fea0003800000 */
.L_x_8:
[----:B------:R-:W2:Y:S04]  /*23b0*/  LDG.E.64 R6, desc[UR4][R6.64] ;  /* 0x0000000406067981 */ /* 0x000ea8000c1e1b00 */
[----:B--2---:R-:W-:Y:S01]  /*23c0*/  STG.E.64 desc[UR4][R8.64], R6 ;  /* 0x0000000608007986 */ /* 0x004fe2000c101b04 */
[----:B------:R-:W-:Y:S05]  /*23d0*/  EXIT ;  /* 0x000000000000794d */ /* 0x000fea0003800000 */
        .weak           $__internal_0_$__cuda_sm20_dblrcp_rn_slowpath_v3
        .type           $__internal_0_$__cuda_sm20_dblrcp_rn_slowpath_v3,@function
        .size           $__internal_0_$__cuda_sm20_dblrcp_rn_slowpath_v3,($__internal_1_$__cuda_sm20_div_rn_f64_full - $__internal_0_$__cuda_sm20_dblrcp_rn_slowpath_v3)
$__internal_0_$__cuda_sm20_dblrcp_rn_slowpath_v3:
[----:B------:R-:W0:Y:S08]  /*23e0*/  LDC.64 R2, c[0x0][0x3d0] ;  /* 0x0000f400ff027b82 */ /* 0x000e300000000a00 */
[----:B------:R-:W1:Y:S01]  /*23f0*/  LDC R11, c[0x0][0x3d4] ;  /* 0x0000f500ff0b7b82 */ /* 0x000e620000000800 */
[----:B0-----:R-:W-:-:S14]  /*2400*/  DSETP.GTU.AND P0, PT, |R2|, +INF , PT ;  /* 0x7ff000000200742a */ /* 0x001fdc0003f0c200 */
[----:B-1----:R-:W-:Y:S05]  /*2410*/  @P0 BRA `(.L_x_28) ;  /* 0x0000000000800947 */ /* 0x002fea0003800000 */
[----:B------:R-:W-:-:S05]  /*2420*/  LOP3.LUT R12, R11, 0x7fffffff, RZ, 0xc0, !PT ;  /* 0x7fffffff0b0c7812 */ /* 0x000fca00078ec0ff */
[----:B------:R-:W-:-:S05]  /*2430*/  VIADD R4, R12, 0xffffffff ;  /* 0xffffffff0c047836 */ /* 0x000fca0000000000 */
[----:B------:R-:W-:-:S13]  /*2440*/  ISETP.GE.U32.AND P0, PT, R4, 0x7fefffff, PT ;  /* 0x7fefffff0400780c */ /* 0x000fda0003f06070 */
[----:B------:R-:W-:Y:S01]  /*2450*/  @P0 LOP3.LUT R5, R11, 0x7ff00000, RZ, 0x3c, !PT ;  /* 0x7ff000000b050812 */ /* 0x000fe200078e3cff */
[----:B------:R-:W-:Y:S01]  /*2460*/  @P0 IMAD.MOV.U32 R4, RZ, RZ, RZ ;  /* 0x000000ffff040224 */ /* 0x000fe200078e00ff */
[----:B------:R-:W-:Y:S06]  /*2470*/  @P0 BRA `(.L_x_29) ;  /* 0x0000000000700947 */ /* 0x000fec0003800000 */
[----:B------:R-:W-:-:S13]  /*2480*/  ISETP.GE.U32.AND P0, PT, R12, 0x1000001, PT ;  /* 0x010000010c00780c */ /* 0x000fda0003f06070 */
[----:B------:R-:W-:Y:S05]  /*2490*/  @!P0 BRA `(.L_x_30) ;  /* 0x0000000000388947 */ /* 0x000fea0003800000 */
[----:B------:R-:W0:Y:S01]  /*24a0*/  LDCU UR6, c[0x0][0x3d0] ;  /* 0x00007a00ff0677ac */ /* 0x000e220008000800 */
[----:B------:R-:W-:-:S04]  /*24b0*/  VIADD R5, R11, 0xc0200000 ;  /* 0xc02000000b057836 */ /* 0x000fc80000000000 */
[----:B------:R-:W1:Y:S01]  /*24c0*/  MUFU.RCP64H R11, R5 ;  /* 0x00000005000b7308 */ /* 0x000e620000001800 */
[----:B0-----:R-:W-:-:S06]  /*24d0*/  IMAD.U32 R4, RZ, RZ, UR6 ;  /* 0x00000006ff047e24 */ /* 0x001fcc000f8e00ff */
[----:B-1----:R-:W-:-:S08]  /*24e0*/  DFMA R12, -R4, R10, 1 ;  /* 0x3ff00000040c742b */ /* 0x002fd0000000010a */
[----:B------:R-:W-:-:S08]  /*24f0*/  DFMA R12, R12, R12, R12 ;  /* 0x0000000c0c0c722b */ /* 0x000fd0000000000c */
[----:B------:R-:W-:-:S08]  /*2500*/  DFMA R12, R10, R12, R10 ;  /* 0x0000000c0a0c722b */ /* 0x000fd0000000000a */
[----:B------:R-:W-:-:S08]  /*2510*/  DFMA R10, -R4, R12, 1 ;  /* 0x3ff00000040a742b */ /* 0x000fd0000000010c */
[----:B------:R-:W-:-:S08]  /*2520*/  DFMA R10, R12, R10, R12 ;  /* 0x0000000a0c0a722b */ /* 0x000fd0000000000c */
[----:B------:R-:W-:-:S08]  /*2530*/  DMUL R10, R10, 2.2250738585072013831e-308 ;  /* 0x001000000a0a7828 */ /* 0x000fd00000000000 */
[----:B------:R-:W-:-:S08]  /*2540*/  DFMA R2, R10, -R2, 1 ;  /* 0x3ff000000a02742b */ /* 0x000fd00000000802 */
[----:B------:R-:W-:-:S08]  /*2550*/  DFMA R2, R2, R2, R2 ;  /* 0x000000020202722b */ /* 0x000fd00000000002 */
[----:B------:R-:W-:Y:S01]  /*2560*/  DFMA R4, R10, R2, R10 ;  /* 0x000000020a04722b */ /* 0x000fe2000000000a */
[----:B------:R-:W-:Y:S10]  /*2570*/  BRA `(.L_x_29) ;  /* 0x0000000000307947 */ /* 0x000ff40003800000 */
.L_x_30:
[----:B------:R-:W-:Y:S01]  /*2580*/  DMUL R2, R2, 8.11296384146066816958e+31 ;  /* 0x4690000002027828 */ /* 0x000fe20000000000 */
[----:B------:R-:W-:-:S05]  /*2590*/  MOV R4, R10 ;  /* 0x0000000a00047202 */ /* 0x000fca0000000f00 */
[----:B------:R-:W0:Y:S02]  /*25a0*/  MUFU.RCP64H R5, R3 ;  /* 0x0000000300057308 */ /* 0x000e240000001800 */
[----:B0-----:R-:W-:-:S08]  /*25b0*/  DFMA R10, -R2, R4, 1 ;  /* 0x3ff00000020a742b */ /* 0x001fd00000000104 */
[----:B------:R-:W-:-:S08]  /*25c0*/  DFMA R10, R10, R10, R10 ;  /* 0x0000000a0a0a722b */ /* 0x000fd0000000000a */
[----:B------:R-:W-:-:S08]  /*25d0*/  DFMA R10, R4, R10, R4 ;  /* 0x0000000a040a722b */ /* 0x000fd00000000004 */
[----:B------:R-:W-:-:S08]  /*25e0*/  DFMA R4, -R2, R10, 1 ;  /* 0x3ff000000204742b */ /* 0x000fd0000000010a */
[----:B------:R-:W-:-:S08]  /*25f0*/  DFMA R4, R10, R4, R10 ;  /* 0x000000040a04722b */ /* 0x000fd0000000000a */
[----:B------:R-:W-:Y:S01]  /*2600*/  DMUL R4, R4, 8.11296384146066816958e+31 ;  /* 0x4690000004047828 */ /* 0x000fe20000000000 */
[----:B------:R-:W-:Y:S10]  /*2610*/  BRA `(.L_x_29) ;  /* 0x0000000000087947 */ /* 0x000ff40003800000 */
.L_x_28:
[----:B------:R-:W0:Y:S01]  /*2620*/  LDC R4, c[0x0][0x3d0] ;  /* 0x0000f400ff047b82 */ /* 0x000e220000000800 */
[----:B------:R-:W-:-:S07]  /*2630*/  LOP3.LUT R5, R11, 0x80000, RZ, 0xfc, !PT ;  /* 0x000800000b057812 */ /* 0x000fce00078efcff */
.L_x_29:
[----:B------:R-:W-:Y:S02]  /*2640*/  IMAD.MOV.U32 R2, RZ, RZ, R0 ;  /* 0x000000ffff027224 */ /* 0x000fe400078e0000 */
[----:B------:R-:W-:Y:S02]  /*2650*/  IMAD.MOV.U32 R3, RZ, RZ, 0x0 ;  /* 0x00000000ff037424 */ /* 0x000fe400078e00ff */
[----:B0-----:R-:W-:Y:S02]  /*2660*/  IMAD.MOV.U32 R14, RZ, RZ, R4 ;  /* 0x000000ffff0e7224 */ /* 0x001fe400078e0004 */
[----:B------:R-:W-:Y:S01]  /*2670*/  IMAD.MOV.U32 R15, RZ, RZ, R5 ;  /* 0x000000ffff0f7224 */ /* 0x000fe200078e0005 */
[----:B------:R-:W-:Y:S06]  /*2680*/  RET.REL.NODEC R2 `(_Z14collision_stepPPdS0_S_S_S_S_PbS1_S1_dd) ;  /* 0xffffffd8025c7950 */ /* 0x000fec0003c3ffff */
        .weak           $__internal_1_$__cuda_sm20_div_rn_f64_full
        .type           $__internal_1_$__cuda_sm20_div_rn_f64_full,@function
        .size           $__internal_1_$__cuda_sm20_div_rn_f64_full,(.L_x_41 - $__internal_1_$__cuda_sm20_div_rn_f64_full)
$__internal_1_$__cuda_sm20_div_rn_f64_full:
[C---:B------:R-:W-:Y:S01]  /*2690*/  FSETP.GEU.AND P0, PT, |R3|.reuse, 1.469367938527859385e-39, PT ;  /* 0x001000000300780b */ /* 0x040fe20003f0e200 */
[--C-:B------:R-:W-:Y:S01]  /*26a0*/  IMAD.MOV.U32 R12, RZ, RZ, R2.reuse ;  /* 0x000000ffff0c7224 */ /* 0x100fe200078e0002 */
[----:B------:R-:W-:Y:S01]  /*26b0*/  LOP3.LUT R10, R3, 0x800fffff, RZ, 0xc0, !PT ;  /* 0x800fffff030a7812 */ /* 0x000fe200078ec0ff */
[----:B------:R-:W-:Y:S01]  /*26c0*/  IMAD.MOV.U32 R23, RZ, RZ, R5 ;  /* 0x000000ffff177224 */ /* 0x000fe200078e0005 */
[----:B------:R-:W-:Y:S01]  /*26d0*/  MOV R13, R3 ;  /* 0x00000003000d7202 */ /* 0x000fe20000000f00 */
[----:B------:R-:W-:Y:S01]  /*26e0*/  IMAD.MOV.U32 R24, RZ, RZ, 0x1 ;  /* 0x00000001ff187424 */ /* 0x000fe200078e00ff */
[----:B------:R-:W-:Y:S01]  /*26f0*/  LOP3.LUT R11, R10, 0x3ff00000, RZ, 0xfc, !PT ;  /* 0x3ff000000a0b7812 */ /* 0x000fe200078efcff */
[----:B------:R-:W-:Y:S01]  /*2700*/  IMAD.MOV.U32 R10, RZ, RZ, R2 ;  /* 0x000000ffff0a7224 */ /* 0x000fe200078e0002 */
[C---:B------:R-:W-:Y:S01]  /*2710*/  FSETP.GEU.AND P2, PT, |R23|.reuse, 1.469367938527859385e-39, PT ;  /* 0x001000001700780b */ /* 0x040fe20003f4e200 */
[----:B------:R-:W-:Y:S01]  /*2720*/  IMAD.MOV.U32 R22, RZ, RZ, R4 ;  /* 0x000000ffff167224 */ /* 0x000fe200078e0004 */
[----:B------:R-:W-:Y:S01]  /*2730*/  LOP3.LUT R2, R23, 0x7ff00000, RZ, 0xc0, !PT ;  /* 0x7ff0000017027812 */ /* 0x000fe200078ec0ff */
[----:B------:R-:W-:Y:S01]  /*2740*/  IMAD.MOV.U32 R4, RZ, RZ, 0x1ca00000 ;  /* 0x1ca00000ff047424 */ /* 0x000fe200078e00ff */
[----:B------:R-:W-:Y:S01]  /*2750*/  LOP3.LUT R3, R3, 0x7ff00000, RZ, 0xc0, !PT ;  /* 0x7ff0000003037812 */ /* 0x000fe200078ec0ff */
[----:B------:R-:W-:Y:S01]  /*2760*/  @!P0 DMUL R10, R12, 8.98846567431157953865e+307 ;  /* 0x7fe000000c0a8828 */ /* 0x000fe20000000000 */
[----:B------:R-:W-:Y:S02]  /*2770*/  BSSY.RECONVERGENT B0, `(.L_x_31) ;  /* 0x0000054000007945 */ /* 0x000fe40003800200 */
[----:B------:R-:W-:-:S03]  /*2780*/  ISETP.GE.U32.AND P1, PT, R2, R3, PT ;  /* 0x000000030200720c */ /* 0x000fc60003f26070 */
[----:B------:R-:W0:Y:S02]  /*2790*/  MUFU.RCP64H R25, R11 ;  /* 0x0000000b00197308 */ /* 0x000e240000001800 */
[----:B------:R-:W-:Y:S02]  /*27a0*/  @!P2 LOP3.LUT R5, R13, 0x7ff00000, RZ, 0xc0, !PT ;  /* 0x7ff000000d05a812 */ /* 0x000fe400078ec0ff */
[----:B------:R-:W-:Y:S02]  /*27b0*/  @!P0 LOP3.LUT R3, R11, 0x7ff00000, RZ, 0xc0, !PT ;  /* 0x7ff000000b038812 */ /* 0x000fe400078ec0ff */
[----:B------:R-:W-:Y:S02]  /*27c0*/  @!P2 ISETP.GE.U32.AND P3, PT, R2, R5, PT ;  /* 0x000000050200a20c */ /* 0x000fe40003f66070 */
[----:B------:R-:W-:Y:S02]  /*27d0*/  MOV R5, 0x1ca00000 ;  /* 0x1ca0000000057802 */ /* 0x000fe40000000f00 */
[----:B------:R-:W-:-:S02]  /*27e0*/  @!P2 SEL R4, R4, 0x63400000, !P3 ;  /* 0x634000000404a807 */ /* 0x000fc40005800000 */
[----:B------:R-:W-:Y:S02]  /*27f0*/  SEL R5, R5, 0x63400000, !P1 ;  /* 0x6340000005057807 */ /* 0x000fe40004800000 */
[----:B------:R-:W-:Y:S01]  /*2800*/  @!P2 LOP3.LUT R4, R4, 0x80000000, R23, 0xf8, !PT ;  /* 0x800000000404a812 */ /* 0x000fe200078ef817 */
[----:B0-----:R-:W-:-:S08]  /*2810*/  DFMA R26, R24, -R10, 1 ;  /* 0x3ff00000181a742b */ /* 0x001fd0000000080a */
[----:B------:R-:W-:-:S08]  /*2820*/  DFMA R26, R26, R26, R26 ;  /* 0x0000001a1a1a722b */ /* 0x000fd0000000001a */
[----:B------:R-:W-:Y:S01]  /*2830*/  DFMA R24, R24, R26, R24 ;  /* 0x0000001a1818722b */ /* 0x000fe20000000018 */
[----:B------:R-:W-:Y:S01]  /*2840*/  LOP3.LUT R27, R5, 0x800fffff, R23, 0xf8, !PT ;  /* 0x800fffff051b7812 */ /* 0x000fe200078ef817 */
[----:B------:R-:W-:Y:S01]  /*2850*/  IMAD.MOV.U32 R26, RZ, RZ, R22 ;  /* 0x000000ffff1a7224 */ /* 0x000fe200078e0016 */
[----:B------:R-:W-:Y:S01]  /*2860*/  @!P2 LOP3.LUT R5, R4, 0x100000, RZ, 0xfc, !PT ;  /* 0x001000000405a812 */ /* 0x000fe200078efcff */
[----:B------:R-:W-:-:S04]  /*2870*/  @!P2 IMAD.MOV.U32 R4, RZ, RZ, RZ ;  /* 0x000000ffff04a224 */ /* 0x000fc800078e00ff */
[----:B------:R-:W-:Y:S02]  /*2880*/  DFMA R28, R24, -R10, 1 ;  /* 0x3ff00000181c742b */ /* 0x000fe4000000080a */
[----:B------:R-:W-:-:S06]  /*2890*/  @!P2 DFMA R26, R26, 2, -R4 ;  /* 0x400000001a1aa82b */ /* 0x000fcc0000000804 */
[----:B------:R-:W-:-:S08]  /*28a0*/  DFMA R28, R24, R28, R24 ;  /* 0x0000001c181c722b */ /* 0x000fd00000000018 */
[----:B------:R-:W-:-:S08]  /*28b0*/  DMUL R4, R28, R26 ;  /* 0x0000001a1c047228 */ /* 0x000fd00000000000 */
[----:B------:R-:W-:-:S08]  /*28c0*/  DFMA R24, R4, -R10, R26 ;  /* 0x8000000a0418722b */ /* 0x000fd0000000001a */
[----:B------:R-:W-:Y:S01]  /*28d0*/  DFMA R24, R28, R24, R4 ;  /* 0x000000181c18722b */ /* 0x000fe20000000004 */
[----:B------:R-:W-:Y:S01]  /*28e0*/  IMAD.MOV.U32 R4, RZ, RZ, R2 ;  /* 0x000000ffff047224 */ /* 0x000fe200078e0002 */
[----:B------:R-:W-:-:S05]  /*28f0*/  @!P2 LOP3.LUT R4, R27, 0x7ff00000, RZ, 0xc0, !PT ;  /* 0x7ff000001b04a812 */ /* 0x000fca00078ec0ff */
[----:B------:R-:W-:-:S05]  /*2900*/  VIADD R5, R4, 0xffffffff ;  /* 0xffffffff04057836 */ /* 0x000fca0000000000 */
[----:B------:R-:W-:Y:S01]  /*2910*/  ISETP.GT.U32.AND P0, PT, R5, 0x7feffffe, PT ;  /* 0x7feffffe0500780c */ /* 0x000fe20003f04070 */
[----:B------:R-:W-:-:S05]  /*2920*/  VIADD R5, R3, 0xffffffff ;  /* 0xffffffff03057836 */ /* 0x000fca0000000000 */
[----:B------:R-:W-:-:S13]  /*2930*/  ISETP.GT.U32.OR P0, PT, R5, 0x7feffffe, P0 ;  /* 0x7feffffe0500780c */ /* 0x000fda0000704470 */
[----:B------:R-:W-:Y:S05]  /*2940*/  @P0 BRA `(.L_x_32) ;  /* 0x0000000000780947 */ /* 0x000fea0003800000 */
[----:B------:R-:W-:Y:S02]  /*2950*/  LOP3.LUT R3, R13, 0x7ff00000, RZ, 0xc0, !PT ;  /* 0x7ff000000d037812 */ /* 0x000fe400078ec0ff */
[----:B------:R-:W-:Y:S02]  /*2960*/  MOV R4, 0x1ca00000 ;  /* 0x1ca0000000047802 */ /* 0x000fe40000000f00 */
[CC--:B------:R-:W-:Y:S02]  /*2970*/  VIADDMNMX R5, R2.reuse, -R3.reuse, 0xb9600000, !PT ;  /* 0xb960000002057446 */ /* 0x0c0fe40007800903 */
[----:B------:R-:W-:Y:S01]  /*2980*/  ISETP.GE.U32.AND P0, PT, R2, R3, PT ;  /* 0x000000030200720c */ /* 0x000fe20003f06070 */
[----:B------:R-:W-:Y:S01]  /*2990*/  IMAD.MOV.U32 R2, RZ, RZ, RZ ;  /* 0x000000ffff027224 */ /* 0x000fe200078e00ff */
[----:B------:R-:W-:Y:S02]  /*29a0*/  VIMNMX R5, PT, PT, R5, 0x46a00000, PT ;  /* 0x46a0000005057848 */ /* 0x000fe40003fe0100 */
[----:B------:R-:W-:-:S05]  /*29b0*/  SEL R4, R4, 0x63400000, !P0 ;  /* 0x6340000004047807 */ /* 0x000fca0004000000 */
[----:B------:R-:W-:-:S04]  /*29c0*/  IMAD.IADD R4, R5, 0x1, -R4 ;  /* 0x0000000105047824 */ /* 0x000fc800078e0a04 */
[----:B------:R-:W-:-:S06]  /*29d0*/  VIADD R3, R4, 0x7fe00000 ;  /* 0x7fe0000004037836 */ /* 0x000fcc0000000000 */
[----:B------:R-:W-:-:S10]  /*29e0*/  DMUL R28, R24, R2 ;  /* 0x00000002181c7228 */ /* 0x000fd40000000000 */
[----:B------:R-:W-:-:S13]  /*29f0*/  FSETP.GTU.AND P0, PT, |R29|, 1.469367938527859385e-39, PT ;  /* 0x001000001d00780b */ /* 0x000fda0003f0c200 */
[----:B------:R-:W-:Y:S05]  /*2a00*/  @P0 BRA `(.L_x_33) ;  /* 0x0000000000a80947 */ /* 0x000fea0003800000 */
[----:B------:R-:W-:Y:S01]  /*2a10*/  DFMA R10, R24, -R10, R26 ;  /* 0x8000000a180a722b */ /* 0x000fe2000000001a */
[----:B------:R-:W-:-:S09]  /*2a20*/  IMAD.MOV.U32 R12, RZ, RZ, RZ ;  /* 0x000000ffff0c7224 */ /* 0x000fd200078e00ff */
[C---:B------:R-:W-:Y:S02]  /*2a30*/  FSETP.NEU.AND P0, PT, R11.reuse, RZ, PT ;  /* 0x000000ff0b00720b */ /* 0x040fe40003f0d000 */
[----:B------:R-:W-:-:S04]  /*2a40*/  LOP3.LUT R2, R11, 0x80000000, R13, 0x48, !PT ;  /* 0x800000000b027812 */ /* 0x000fc800078e480d */
[----:B------:R-:W-:-:S07]  /*2a50*/  LOP3.LUT R13, R2, R3, RZ, 0xfc, !PT ;  /* 0x00000003020d7212 */ /* 0x000fce00078efcff */
[----:B------:R-:W-:Y:S05]  /*2a60*/  @!P0 BRA `(.L_x_33) ;  /* 0x0000000000908947 */ /* 0x000fea0003800000 */
[----:B------:R-:W-:Y:S01]  /*2a70*/  IMAD.MOV R11, RZ, RZ, -R4 ;  /* 0x000000ffff0b7224 */ /* 0x000fe200078e0a04 */
[----:B------:R-:W-:Y:S02]  /*2a80*/  MOV R10, RZ ;  /* 0x000000ff000a7202 */ /* 0x000fe40000000f00 */
[----:B------:R-:W-:-:S04]  /*2a90*/  IADD3 R4, PT, PT, -R4, -0x43300000, RZ ;  /* 0xbcd0000004047810 */ /* 0x000fc80007ffe1ff */
[----:B------:R-:W-:Y:S02]  /*2aa0*/  DFMA R10, R28, -R10, R24 ;  /* 0x8000000a1c0a722b */ /* 0x000fe40000000018 */
[----:B------:R-:W-:-:S08]  /*2ab0*/  DMUL.RP R24, R24, R12 ;  /* 0x0000000c18187228 */ /* 0x000fd00000008000 */
[----:B------:R-:W-:Y:S02]  /*2ac0*/  FSETP.NEU.AND P0, PT, |R11|, R4, PT ;  /* 0x000000040b00720b */ /* 0x000fe40003f0d200 */
[----:B------:R-:W-:Y:S02]  /*2ad0*/  LOP3.LUT R2, R25, R2, RZ, 0x3c, !PT ;  /* 0x0000000219027212 */ /* 0x000fe400078e3cff */
[----:B------:R-:W-:Y:S02]  /*2ae0*/  FSEL R4, R24, R28, !P0 ;  /* 0x0000001c18047208 */ /* 0x000fe40004000000 */
[----:B------:R-:W-:-:S03]  /*2af0*/  FSEL R5, R2, R29, !P0 ;  /* 0x0000001d02057208 */ /* 0x000fc60004000000 */
[----:B------:R-:W-:Y:S02]  /*2b00*/  IMAD.MOV.U32 R28, RZ, RZ, R4 ;  /* 0x000000ffff1c7224 */ /* 0x000fe400078e0004 */
[----:B------:R-:W-:Y:S01]  /*2b10*/  IMAD.MOV.U32 R29, RZ, RZ, R5 ;  /* 0x000000ffff1d7224 */ /* 0x000fe200078e0005 */
[----:B------:R-:W-:Y:S06]  /*2b20*/  BRA `(.L_x_33) ;  /* 0x0000000000607947 */ /* 0x000fec0003800000 */
.L_x_32:
[----:B------:R-:W-:-:S14]  /*2b30*/  DSETP.NAN.AND P0, PT, R22, R22, PT ;  /* 0x000000161600722a */ /* 0x000fdc0003f08000 */
[----:B------:R-:W-:Y:S05]  /*2b40*/  @P0 BRA `(.L_x_34) ;  /* 0x00000000004c0947 */ /* 0x000fea0003800000 */
[----:B------:R-:W-:-:S14]  /*2b50*/  DSETP.NAN.AND P0, PT, R12, R12, PT ;  /* 0x0000000c0c00722a */ /* 0x000fdc0003f08000 */
[----:B------:R-:W-:Y:S05]  /*2b60*/  @P0 BRA `(.L_x_35) ;  /* 0x0000000000340947 */ /* 0x000fea0003800000 */
[----:B------:R-:W-:Y:S01]  /*2b70*/  ISETP.NE.AND P0, PT, R4, R3, PT ;  /* 0x000000030400720c */ /* 0x000fe20003f05270 */
[----:B------:R-:W-:Y:S02]  /*2b80*/  IMAD.MOV.U32 R28, RZ, RZ, 0x0 ;  /* 0x00000000ff1c7424 */ /* 0x000fe400078e00ff */
[----:B------:R-:W-:-:S10]  /*2b90*/  IMAD.MOV.U32 R29, RZ, RZ, -0x80000 ;  /* 0xfff80000ff1d7424 */ /* 0x000fd400078e00ff */
[----:B------:R-:W-:Y:S05]  /*2ba0*/  @!P0 BRA `(.L_x_33) ;  /* 0x0000000000408947 */ /* 0x000fea0003800000 */
[----:B------:R-:W-:Y:S02]  /*2bb0*/  ISETP.NE.AND P0, PT, R4, 0x7ff00000, PT ;  /* 0x7ff000000400780c */ /* 0x000fe40003f05270 */
[----:B------:R-:W-:Y:S02]  /*2bc0*/  LOP3.LUT R13, R23, 0x80000000, R13, 0x48, !PT ;  /* 0x80000000170d7812 */ /* 0x000fe400078e480d */
[----:B------:R-:W-:-:S13]  /*2bd0*/  ISETP.EQ.OR P0, PT, R3, RZ, !P0 ;  /* 0x000000ff0300720c */ /* 0x000fda0004702670 */
[----:B------:R-:W-:Y:S01]  /*2be0*/  @P0 LOP3.LUT R2, R13, 0x7ff00000, RZ, 0xfc, !PT ;  /* 0x7ff000000d020812 */ /* 0x000fe200078efcff */
[----:B------:R-:W-:Y:S01]  /*2bf0*/  @!P0 IMAD.MOV.U32 R28, RZ, RZ, RZ ;  /* 0x000000ffff1c8224 */ /* 0x000fe200078e00ff */
[----:B------:R-:W-:Y:S01]  /*2c00*/  @!P0 MOV R29, R13 ;  /* 0x0000000d001d8202 */ /* 0x000fe20000000f00 */
[----:B------:R-:W-:Y:S02]  /*2c10*/  @P0 IMAD.MOV.U32 R28, RZ, RZ, RZ ;  /* 0x000000ffff1c0224 */ /* 0x000fe400078e00ff */
[----:B------:R-:W-:Y:S01]  /*2c20*/  @P0 IMAD.MOV.U32 R29, RZ, RZ, R2 ;  /* 0x000000ffff1d0224 */ /* 0x000fe200078e0002 */
[----:B------:R-:W-:Y:S06]  /*2c30*/  BRA `(.L_x_33) ;  /* 0x00000000001c7947 */ /* 0x000fec0003800000 */
.L_x_35:
[----:B------:R-:W-:Y:S01]  /*2c40*/  LOP3.LUT R3, R13, 0x80000, RZ, 0xfc, !PT ;  /* 0x000800000d037812 */ /* 0x000fe200078efcff */
[----:B------:R-:W-:-:S04]  /*2c50*/  IMAD.MOV.U32 R28, RZ, RZ, R12 ;  /* 0x000000ffff1c7224 */ /* 0x000fc800078e000c */
[----:B------:R-:W-:Y:S01]  /*2c60*/  IMAD.MOV.U32 R29, RZ, RZ, R3 ;  /* 0x000000ffff1d7224 */ /* 0x000fe200078e0003 */
[----:B------:R-:W-:Y:S06]  /*2c70*/  BRA `(.L_x_33) ;  /* 0x00000000000c7947 */ /* 0x000fec0003800000 */
.L_x_34:
[----:B------:R-:W-:Y:S01]  /*2c80*/  LOP3.LUT R3, R23, 0x80000, RZ, 0xfc, !PT ;  /* 0x0008000017037812 */ /* 0x000fe200078efcff */
[----:B------:R-:W-:-:S03]  /*2c90*/  IMAD.MOV.U32 R28, RZ, RZ, R22 ;  /* 0x000000ffff1c7224 */ /* 0x000fc600078e0016 */
[----:B------:R-:W-:-:S07]  /*2ca0*/  MOV R29, R3 ;  /* 0x00000003001d7202 */ /* 0x000fce0000000f00 */
.L_x_33:
[----:B------:R-:W-:Y:S05]  /*2cb0*/  BSYNC.RECONVERGENT B0 ;  /* 0x0000000000007941 */ /* 0x000fea0003800200 */
.L_x_31:
[----:B------:R-:W-:Y:S02]  /*2cc0*/  IMAD.MOV.U32 R4, RZ, RZ, R0 ;  /* 0x000000ffff047224 */ /* 0x000fe400078e0000 */
[----:B------:R-:W-:Y:S02]  /*2cd0*/  IMAD.MOV.U32 R5, RZ, RZ, 0x0 ;  /* 0x00000000ff057424 */ /* 0x000fe400078e00ff */
[----:B------:R-:W-:Y:S02]  /*2ce0*/  IMAD.MOV.U32 R2, RZ, RZ, R28 ;  /* 0x000000ffff027224 */ /* 0x000fe400078e001c */
[----:B------:R-:W-:Y:S01]  /*2cf0*/  IMAD.MOV.U32 R3, RZ, RZ, R29 ;  /* 0x000000ffff037224 */ /* 0x000fe200078e001d */
[----:B------:R-:W-:Y:S06]  /*2d00*/  RET.REL.NODEC R4 `(_Z14collision_stepPPdS0_S_S_S_S_PbS1_S1_dd) ;  /* 0xffffffd004bc7950 */ /* 0x000fec0003c3ffff */
.L_x_36:
[----:B------:R-:W-:-:S00]  /*2d10*/  BRA `(.L_x_36) ;  /* 0xfffffffc00fc7947 */ /* 0x000fc0000383ffff */
[----:B------:R-:W-:-:S00]  /*2d20*/  NOP ;  /* 0x0000000000007918 */ /* 0x000fc00000000000 */
        /* <DEDUP_REMOVED lines=13> */
.L_x_41:


//--------------------- .text._Z11find_valuesPiS_S_PS_iiS_ --------------------------
	.section	.text._Z11find_valuesPiS_S_PS_iiS_,"ax",@progbits
	.align	128
        .global         _Z11find_valuesPiS_S_PS_iiS_
        .type           _Z11find_valuesPiS_S_PS_iiS_,@function
        .size           _Z11find_valuesPiS_S_PS_iiS_,(.L_x_43 - _Z11find_valuesPiS_S_PS_iiS_)
        .other          _Z11find_valuesPiS_S_PS_iiS_,@"STO_CUDA_ENTRY STV_DEFAULT"
_Z11find_valuesPiS_S_PS_iiS_:
.text._Z11find_valuesPiS_S_PS_iiS_:
[----:B------:R-:W-:Y:S01]  /*0000*/  LDC R1, c[0x0][0x37c] ;  /* 0x0000df00ff017b82 */ /* 0x000fe20000000800 */
[----:B------:R-:W0:Y:S01]  /*0010*/  LDCU.64 UR8, c[0x0][0x3a0] ;  /* 0x00007400ff0877ac */ /* 0x000e220008000a00 */
[----:B------:R-:W1:Y:S01]  /*0020*/  S2R R4, SR_CTAID.Y ;  /* 0x0000000000047919 */ /* 0x000e620000002600 */
[----:B------:R-:W2:Y:S01]  /*0030*/  LDCU UR4, c[0x0][0x370] ;  /* 0x00006e00ff0477ac */ /* 0x000ea20008000800 */
[----:B------:R-:W1:Y:S01]  /*0040*/  S2R R5, SR_TID.Y ;  /* 0x0000000000057919 */ /* 0x000e620000002200 */
[----:B------:R-:W3:Y:S01]  /*0050*/  LDCU UR5, c[0x0][0x360] ;  /* 0x00006c00ff0577ac */ /* 0x000ee20008000800 */
[----:B------:R-:W2:Y:S01]  /*0060*/  S2R R7, SR_CTAID.X ;  /* 0x0000000000077919 */ /* 0x000ea20000002500 */
[----:B------:R-:W1:Y:S01]  /*0070*/  LDCU UR6, c[0x0][0x364] ;  /* 0x00006c80ff0677ac */ /* 0x000e620008000800 */
[----:B------:R-:W3:Y:S01]  /*0080*/  S2R R9, SR_TID.X ;  /* 0x0000000000097919 */ /* 0x000ee20000002100 */
[----:B0-----:R-:W0:Y:S01]  /*0090*/  I2F.U32.RP R0, UR9 ;  /* 0x0000000900007d06 */ /* 0x001e220008209000 */
[----:B------:R-:W-:-:S07]  /*00a0*/  ISETP.NE.U32.AND P2, PT, RZ, UR9, PT ;  /* 0x00000009ff007c0c */ /* 0x000fce000bf45070 */
[----:B0-----:R-:W0:Y:S02]  /*00b0*/  MUFU.RCP R0, R0 ;  /* 0x0000000000007308 */ /* 0x001e240000001000 */
[----:B0-----:R-:W-:Y:S01]  /*00c0*/  IADD3 R2, PT, PT, R0, 0xffffffe, RZ ;  /* 0x0ffffffe00027810 */ /* 0x001fe20007ffe0ff */
[----:B-1----:R-:W-:-:S05]  /*00d0*/  IMAD R0, R4, UR6, R5 ;  /* 0x0000000604007c24 */ /* 0x002fca000f8e0205 */
[----:B------:R0:W1:Y:S01]  /*00e0*/  F2I.FTZ.U32.TRUNC.NTZ R3, R2 ;  /* 0x0000000200037305 */ /* 0x000062000021f000 */
[----:B--2---:R-:W-:-:S04]  /*00f0*/  IMAD R0, R0, UR4, R7 ;  /* 0x0000000400007c24 */ /* 0x004fc8000f8e0207 */
[----:B---3--:R-:W-:Y:S01]  /*0100*/  IMAD R8, R0, UR5, R9 ;  /* 0x0000000500087c24 */ /* 0x008fe2000f8e0209 */
[----:B------:R-:W2:Y:S01]  /*0110*/  LDCU.64 UR4, c[0x0][0x358] ;  /* 0x00006b00ff0477ac */ /* 0x000ea20008000a00 */
[----:B0-----:R-:W-:Y:S02]  /*0120*/  HFMA2 R2, -RZ, RZ, 0, 0 ;  /* 0x00000000ff027431 */ /* 0x001fe400000001ff */
[----:B-1----:R-:W-:-:S04]  /*0130*/  IMAD.MOV R6, RZ, RZ, -R3 ;  /* 0x000000ffff067224 */ /* 0x002fc800078e0a03 */
[----:B------:R-:W-:-:S04]  /*0140*/  IMAD R5, R6, UR9, RZ ;  /* 0x0000000906057c24 */ /* 0x000fc8000f8e02ff */
[----:B------:R-:W-:-:S06]  /*0150*/  IMAD.HI.U32 R3, R3, R5, R2 ;  /* 0x0000000503037227 */ /* 0x000fcc00078e0002 */
[----:B------:R-:W-:-:S04]  /*0160*/  IMAD.HI.U32 R0, R3, R8, RZ ;  /* 0x0000000803007227 */ /* 0x000fc800078e00ff */
[----:B------:R-:W-:-:S04]  /*0170*/  IMAD.MOV R3, RZ, RZ, -R0 ;  /* 0x000000ffff037224 */ /* 0x000fc800078e0a00 */
[----:B------:R-:W-:Y:S02]  /*0180*/  IMAD R4, R3, UR9, R8 ;  /* 0x0000000903047c24 */ /* 0x000fe4000f8e0208 */
[----:B------:R-:W0:Y:S03]  /*0190*/  LDC.64 R2, c[0x0][0x398] ;  /* 0x0000e600ff027b82 */ /* 0x000e260000000a00 */
[----:B------:R-:W-:-:S13]  /*01a0*/  ISETP.GE.U32.AND P0, PT, R4, UR9, PT ;  /* 0x0000000904007c0c */ /* 0x000fda000bf06070 */
[----:B------:R-:W-:Y:S01]  /*01b0*/  @P0 IADD3 R4, PT, PT, R4, -UR9, RZ ;  /* 0x8000000904040c10 */ /* 0x000fe2000fffe0ff */
[----:B------:R-:W-:-:S03]  /*01c0*/  @P0 VIADD R0, R0, 0x1 ;  /* 0x0000000100000836 */ /* 0x000fc60000000000 */
[----:B------:R-:W-:-:S13]  /*01d0*/  ISETP.GE.U32.AND P1, PT, R4, UR9, PT ;  /* 0x0000000904007c0c */ /* 0x000fda000bf26070 */
[----:B------:R-:W-:Y:S02]  /*01e0*/  @P1 IADD3 R0, PT, PT, R0, 0x1, RZ ;  /* 0x0000000100001810 */ /* 0x000fe40007ffe0ff */
[----:B------:R-:W-:-:S05]  /*01f0*/  @!P2 LOP3.LUT R0, RZ, UR9, RZ, 0x33, !PT ;  /* 0x00000009ff00ac12 */ /* 0x000fca000f8e33ff */
[----:B0-----:R-:W-:-:S05]  /*0200*/  IMAD.WIDE R2, R0, 0x8, R2 ;  /* 0x0000000800027825 */ /* 0x001fca00078e0202 */
[----:B--2---:R0:W2:Y:S01]  /*0210*/  LDG.E.64 R4, desc[UR4][R2.64] ;  /* 0x0000000402047981 */ /* 0x0040a2000c1e1b00 */
[----:B------:R-:W1:Y:S01]  /*0220*/  I2F.U32.RP R9, UR8 ;  /* 0x0000000800097d06 */ /* 0x000e620008209000 */
[----:B------:R-:W-:-:S07]  /*0230*/  ISETP.NE.U32.AND P1, PT, RZ, UR8, PT ;  /* 0x00000008ff007c0c */ /* 0x000fce000bf25070 */
[----:B-1----:R-:W1:Y:S02]  /*0240*/  MUFU.RCP R9, R9 ;  /* 0x0000000900097308 */ /* 0x002e640000001000 */
[----:B-1----:R-:W-:-:S06]  /*0250*/  VIADD R6, R9, 0xffffffe ;  /* 0x0ffffffe09067836 */ /* 0x002fcc0000000000 */
[----:B------:R1:W3:Y:S02]  /*0260*/  F2I.FTZ.U32.TRUNC.NTZ R7, R6 ;  /* 0x0000000600077305 */ /* 0x0002e4000021f000 */
[----:B-1----:R-:W-:Y:S01]  /*0270*/  IMAD.MOV.U32 R6, RZ, RZ, RZ ;  /* 0x000000ffff067224 */ /* 0x002fe200078e00ff */
[----:B---3--:R-:W-:-:S05]  /*0280*/  IADD3 R11, PT, PT, RZ, -R7, RZ ;  /* 0x80000007ff0b7210 */ /* 0x008fca0007ffe0ff */
[----:B------:R-:W-:-:S04]  /*0290*/  IMAD R11, R11, UR8, RZ ;  /* 0x000000080b0b7c24 */ /* 0x000fc8000f8e02ff */
[----:B------:R-:W-:-:S06]  /*02a0*/  IMAD.HI.U32 R7, R7, R11, R6 ;  /* 0x0000000b07077227 */ /* 0x000fcc00078e0006 */
[----:B------:R-:W-:-:S05]  /*02b0*/  IMAD.HI.U32 R7, R7, R8, RZ ;  /* 0x0000000807077227 */ /* 0x000fca00078e00ff */
[----:B------:R-:W-:-:S05]  /*02c0*/  IADD3 R7, PT, PT, -R7, RZ, RZ ;  /* 0x000000ff07077210 */ /* 0x000fca0007ffe1ff */
[----:B0-----:R-:W-:-:S05]  /*02d0*/  IMAD R3, R7, UR8, R8 ;  /* 0x0000000807037c24 */ /* 0x001fca000f8e0208 */
[----:B------:R-:W-:-:S13]  /*02e0*/  ISETP.GE.U32.AND P0, PT, R3, UR8, PT ;  /* 0x0000000803007c0c */ /* 0x000fda000bf06070 */
[----:B------:R-:W-:-:S05]  /*02f0*/  @P0 VIADD R3, R3, -UR8 ;  /* 0x8000000803030c36 */ /* 0x000fca0008000000 */
[----:B------:R-:W-:-:S13]  /*0300*/  ISETP.GE.U32.AND P0, PT, R3, UR8, PT ;  /* 0x0000000803007c0c */ /* 0x000fda000bf06070 */
[----:B------:R-:W-:Y:S02]  /*0310*/  @P0 IADD3 R3, PT, PT, R3, -UR8, RZ ;  /* 0x8000000803030c10 */ /* 0x000fe4000fffe0ff */
[----:B------:R-:W-:-:S05]  /*0320*/  @!P1 LOP3.LUT R3, RZ, UR8, RZ, 0x33, !PT ;  /* 0x00000008ff039c12 */ /* 0x000fca000f8e33ff */
[----:B--2---:R-:W-:-:S06]  /*0330*/  IMAD.WIDE R4, R3, 0x4, R4 ;  /* 0x0000000403047825 */ /* 0x004fcc00078e0204 */
[----:B------:R-:W2:Y:S02]  /*0340*/  LD.E R4, desc[UR4][R4.64] ;  /* 0x0000000404047980 */ /* 0x000ea4000c101900 */
[----:B--2---:R-:W-:-:S13]  /*0350*/  ISETP.NE.AND P0, PT, R4, 0x2, PT ;  /* 0x000000020400780c */ /* 0x004fda0003f05270 */
[----:B------:R-:W-:Y:S05]  /*0360*/  @!P0 BRA `(.L_x_37) ;  /* 0x0000000000988947 */ /* 0x000fea0003800000 */
[----:B------:R-:W-:-:S13]  /*0370*/  ISETP.NE.AND P0, PT, R4, 0x1, PT ;  /* 0x000000010400780c */ /* 0x000fda0003f05270 */
[----:B------:R-:W-:Y:S05]  /*0380*/  @!P0 BRA `(.L_x_38) ;  /* 0x00000000004c8947 */ /* 0x000fea0003800000 */
[----:B------:R-:W-:-:S13]  /*0390*/  ISETP.NE.AND P0, PT, R4, RZ, PT ;  /* 0x000000ff0400720c */ /* 0x000fda0003f05270 */
[----:B------:R-:W-:Y:S05]  /*03a0*/  @P0 EXIT ;  /* 0x000000000000094d */ /* 0x000fea0003800000 */
[----:B------:R-:W0:Y:S01]  /*03b0*/  S2R R7, SR_LANEID ;  /* 0x0000000000077919 */ /* 0x000e220000000000 */
[----:B------:R-:W-:Y:S01]  /*03c0*/  VOTEU.ANY UR6, UPT, PT ;  /* 0x0000000000067886 */ /* 0x000fe200038e0100 */
[----:B------:R-:W1:Y:S01]  /*03d0*/  LDC.64 R4, c[0x0][0x3a8] ;  /* 0x0000ea00ff047b82 */ /* 0x000e620000000a00 */
[----:B------:R-:W0:Y:S08]  /*03e0*/  FLO.U32 R8, UR6 ;  /* 0x0000000600087d00 */ /* 0x000e3000080e0000 */
[----:B------:R-:W1:Y:S01]  /*03f0*/  POPC R13, UR6 ;  /* 0x00000006000d7d09 */ /* 0x000e620008000000 */
[----:B0-----:R-:W-:Y:S01]  /*0400*/  ISETP.EQ.U32.AND P0, PT, R8, R7, PT ;  /* 0x000000070800720c */ /* 0x001fe20003f02070 */
[----:B------:R-:W0:Y:S01]  /*0410*/  S2R R2, SR_LTMASK ;  /* 0x0000000000027919 */ /* 0x000e220000003900 */
[----:B------:R-:W2:Y:S11]  /*0420*/  LDC.64 R6, c[0x0][0x380] ;  /* 0x0000e000ff067b82 */ /* 0x000eb60000000a00 */
[----:B-1----:R-:W3:Y:S01]  /*0430*/  @P0 ATOMG.E.ADD.STRONG.GPU PT, R5, desc[UR4][R4.64], R13 ;  /* 0x8000000d040509a8 */ /* 0x002ee200081ef104 */
[----:B------:R-:W-:Y:S01]  /*0440*/  IMAD R11, R0, UR9, R3 ;  /* 0x00000009000b7c24 */ /* 0x000fe2000f8e0203 */
[----:B0-----:R-:W-:-:S06]  /*0450*/  LOP3.LUT R10, R2, UR6, RZ, 0xc0, !PT ;  /* 0x00000006020a7c12 */ /* 0x001fcc000f8ec0ff */
[----:B------:R-:W0:Y:S01]  /*0460*/  POPC R10, R10 ;  /* 0x0000000a000a7309 */ /* 0x000e220000000000 */
[----:B---3--:R-:W0:Y:S02]  /*0470*/  SHFL.IDX PT, R9, R5, R8, 0x1f ;  /* 0x00001f0805097589 */ /* 0x008e2400000e0000 */
[----:B0-----:R-:W-:-:S04]  /*0480*/  IMAD.IADD R9, R9, 0x1, R10 ;  /* 0x0000000109097824 */ /* 0x001fc800078e020a */
[----:B--2---:R-:W-:-:S05]  /*0490*/  IMAD.WIDE R2, R9, 0x4, R6 ;  /* 0x0000000409027825 */ /* 0x004fca00078e0206 */
[----:B------:R-:W-:Y:S01]  /*04a0*/  STG.E desc[UR4][R2.64], R11 ;  /* 0x0000000b02007986 */ /* 0x000fe2000c101904 */
[----:B------:R-:W-:Y:S05]  /*04b0*/  EXIT ;  /* 0x000000000000794d */ /* 0x000fea0003800000 */
.L_x_38:
        /* <DEDUP_REMOVED lines=13> */
[----:B0-----:R-:W-:-:S05]  /*0590*/  IADD3 R9, PT, PT, R9, R10, RZ ;  /* 0x0000000a09097210 */ /* 0x001fca0007ffe0ff */
[----:B--2---:R-:W-:-:S05]  /*05a0*/  IMAD.WIDE R2, R9, 0x4, R4 ;  /* 0x0000000409027825 */ /* 0x004fca00078e0204 */
[----:B------:R-:W-:Y:S01]  /*05b0*/  STG.E desc[UR4][R2.64], R13 ;  /* 0x0000000d02007986 */ /* 0x000fe2000c101904 */
[----:B------:R-:W-:Y:S05]  /*05c0*/  EXIT ;  /* 0x000000000000794d */ /* 0x000fea0003800000 */
.L_x_37:
        /* <DEDUP_REMOVED lines=17> */
.L_x_39:
        /* <DEDUP_REMOVED lines=10> */
.L_x_43:


//--------------------- .nv.shared.reserved.0     --------------------------
	.section	.nv.shared.reserved.0,"aw",@nobits
	.weak		__nv_reservedSMEM_offset_0_alias
	.size		__nv_reservedSMEM_offset_0_alias, 0, 64
	.other		__nv_reservedSMEM_offset_0_alias,@"STO_CUDA_RESERVED_SHARED STV_DEFAULT"
__nv_reservedSMEM_offset_0_alias:
	.zero		0
	.zero		64


//--------------------- .nv.constant0._Z14collision_stepPPdS0_S_S_S_S_PbS1_S1_dd --------------------------
	.section	.nv.constant0._Z14collision_stepPPdS0_S_S_S_S_PbS1_S1_dd,"a",@progbits
	.sectionflags	@""
	.align	4
.nv.constant0._Z14collision_stepPPdS0_S_S_S_S_PbS1_S1_dd:
	.zero		984


//--------------------- .nv.constant0._Z11find_valuesPiS_S_PS_iiS_ --------------------------
	.section	.nv.constant0._Z11find_valuesPiS_S_PS_iiS_,"a",@progbits
	.sectionflags	@""
	.align	4
.nv.constant0._Z11find_valuesPiS_S_PS_iiS_:
	.zero		944


//--------------------- SYMBOLS --------------------------

	.type		.nv.reservedSmem.offset0,@object
	.size		.nv.reservedSmem.offset0,0x4
